//
// Generated by NVIDIA NVVM Compiler
//
// Compiler Build ID: CL-36424714
// Cuda compilation tools, release 13.0, V13.0.88
// Based on NVVM 20.0.0
//

.version 9.0
.target sm_100
.address_size 64

	// .globl	DepthConvFused_2_kernel0
.extern .shared .align 16 .b8 s[];

.visible .entry DepthConvFused_2_kernel0(
	.param .u64 .ptr .align 1 DepthConvFused_2_kernel0_param_0,
	.param .u64 .ptr .align 1 DepthConvFused_2_kernel0_param_1,
	.param .u64 .ptr .align 1 DepthConvFused_2_kernel0_param_2,
	.param .u64 .ptr .align 1 DepthConvFused_2_kernel0_param_3,
	.param .u32 DepthConvFused_2_kernel0_param_4,
	.param .u32 DepthConvFused_2_kernel0_param_5,
	.param .u32 DepthConvFused_2_kernel0_param_6,
	.param .u32 DepthConvFused_2_kernel0_param_7
)
{
	.reg .pred 	%p<14>;
	.reg .b32 	%r<267>;
	.reg .b32 	%f<496>;
	.reg .b64 	%rd<50>;

	ld.param.u64 	%rd6, [DepthConvFused_2_kernel0_param_0];
	ld.param.u32 	%r47, [DepthConvFused_2_kernel0_param_5];
	ld.param.u32 	%r48, [DepthConvFused_2_kernel0_param_6];
	ld.param.u32 	%r49, [DepthConvFused_2_kernel0_param_7];
	cvta.to.global.u64 	%rd1, %rd6;
	mov.u32 	%r1, %tid.x;
	mov.u32 	%r2, %tid.y;
	mov.u32 	%r50, %ctaid.x;
	mov.u32 	%r51, %ctaid.y;
	shl.b32 	%r3, %r51, 2;
	shl.b32 	%r4, %r50, 2;
	div.s32 	%r5, %r48, %r49;
	setp.lt.s32 	%p5, %r5, 1;
	mov.f32 	%f440, 0f00000000;
	mov.f32 	%f441, %f440;
	mov.f32 	%f442, %f440;
	mov.f32 	%f443, %f440;
	mov.f32 	%f444, %f440;
	mov.f32 	%f445, %f440;
	mov.f32 	%f446, %f440;
	mov.f32 	%f447, %f440;
	mov.f32 	%f448, %f440;
	mov.f32 	%f449, %f440;
	mov.f32 	%f450, %f440;
	mov.f32 	%f451, %f440;
	mov.f32 	%f452, %f440;
	mov.f32 	%f453, %f440;
	mov.f32 	%f454, %f440;
	mov.f32 	%f455, %f440;
	@%p5 bra 	$L__BB0_19;
	shl.b32 	%r53, %r49, 6;
	mov.u32 	%r54, s;
	add.s32 	%r6, %r54, %r53;
	shr.u32 	%r55, %r1, 4;
	add.s32 	%r58, %r3, %r2;
	add.s32 	%r59, %r4, %r55;
	and.b32  	%r7, %r1, 15;
	shl.b32 	%r60, %r1, 1;
	and.b32  	%r8, %r60, 30;
	add.s32 	%r61, %r58, -57;
	setp.lt.u32 	%p6, %r61, -56;
	add.s32 	%r62, %r59, -57;
	shl.b32 	%r63, %r1, 3;
	and.b32  	%r64, %r63, 120;
	shl.b32 	%r65, %r2, 9;
	and.b32  	%r66, %r65, 1536;
	or.b32  	%r67, %r66, %r64;
	shl.b32 	%r68, %r55, 7;
	and.b32  	%r69, %r68, 384;
	or.b32  	%r70, %r69, %r67;
	add.s32 	%r9, %r6, %r70;
	add.s32 	%r71, %r59, 2;
	mad.lo.s32 	%r72, %r47, %r58, %r71;
	mad.lo.s32 	%r10, %r72, %r48, %r8;
	setp.gt.u32 	%p7, %r71, 56;
	or.pred  	%p1, %p6, %p7;
	and.b32  	%r73, %r2, 1;
	shl.b32 	%r74, %r2, 1;
	and.b32  	%r75, %r74, 2044;
	or.b32  	%r76, %r75, %r73;
	shr.u32 	%r77, %r2, 1;
	and.b32  	%r78, %r74, 2;
	shl.b32 	%r79, %r1, 2;
	and.b32  	%r80, %r79, 28;
	shl.b32 	%r81, %r2, 7;
	shr.u32 	%r82, %r1, 3;
	or.b32  	%r83, %r80, %r81;
	mad.lo.s32 	%r84, %r49, %r82, %r83;
	shl.b32 	%r85, %r84, 2;
	add.s32 	%r11, %r6, %r85;
	shl.b32 	%r86, %r2, 6;
	and.b32  	%r87, %r60, 2016;
	add.s32 	%r12, %r87, %r86;
	shl.b32 	%r88, %r48, 1;
	mul.lo.s32 	%r89, %r76, %r49;
	add.s32 	%r90, %r1, %r89;
	shl.b32 	%r91, %r2, 5;
	and.b32  	%r92, %r91, 32;
	shl.b32 	%r93, %r77, 7;
	and.b32  	%r94, %r93, 384;
	add.s32 	%r95, %r94, %r1;
	add.s32 	%r96, %r95, %r92;
	shl.b32 	%r97, %r96, 2;
	add.s32 	%r13, %r6, %r97;
	or.b32  	%r98, %r92, 64;
	add.s32 	%r99, %r95, %r98;
	shl.b32 	%r100, %r99, 2;
	add.s32 	%r14, %r6, %r100;
	add.s32 	%r101, %r93, 128;
	and.b32  	%r102, %r101, 384;
	add.s32 	%r103, %r102, %r1;
	add.s32 	%r104, %r103, %r92;
	shl.b32 	%r105, %r104, 2;
	add.s32 	%r15, %r6, %r105;
	xor.b32  	%r106, %r94, 256;
	add.s32 	%r107, %r106, %r1;
	add.s32 	%r108, %r107, %r92;
	shl.b32 	%r109, %r108, 2;
	add.s32 	%r16, %r6, %r109;
	add.s32 	%r110, %r107, %r98;
	shl.b32 	%r111, %r110, 2;
	add.s32 	%r17, %r6, %r111;
	shl.b32 	%r112, %r90, 2;
	add.s32 	%r18, %r54, %r112;
	add.s32 	%r113, %r72, 2;
	mul.lo.s32 	%r19, %r113, %r48;
	add.s32 	%r114, %r59, -53;
	setp.lt.u32 	%p8, %r114, -56;
	or.pred  	%p2, %p6, %p8;
	shl.b32 	%r20, %r49, 1;
	add.s32 	%r115, %r89, %r20;
	add.s32 	%r116, %r1, %r115;
	add.s32 	%r117, %r92, 96;
	and.b32  	%r118, %r117, 96;
	add.s32 	%r119, %r95, %r118;
	shl.b32 	%r120, %r119, 2;
	add.s32 	%r21, %r6, %r120;
	add.s32 	%r121, %r107, %r118;
	shl.b32 	%r122, %r121, 2;
	add.s32 	%r22, %r6, %r122;
	shl.b32 	%r123, %r116, 2;
	add.s32 	%r23, %r54, %r123;
	add.s32 	%r124, %r3, %r77;
	add.s32 	%r125, %r124, 4;
	add.s32 	%r126, %r59, %r78;
	mad.lo.s32 	%r127, %r125, %r47, %r126;
	add.s32 	%r128, %r127, 2;
	mul.lo.s32 	%r24, %r128, %r48;
	add.s32 	%r129, %r124, -53;
	add.s32 	%r130, %r126, -55;
	min.u32 	%r131, %r129, %r130;
	setp.lt.u32 	%p3, %r131, -56;
	add.s32 	%r132, %r88, %r1;
	add.s32 	%r133, %r132, %r115;
	add.s32 	%r134, %r93, -128;
	and.b32  	%r135, %r134, 384;
	add.s32 	%r136, %r135, %r1;
	add.s32 	%r137, %r136, %r92;
	shl.b32 	%r138, %r137, 2;
	add.s32 	%r25, %r6, %r138;
	shl.b32 	%r139, %r133, 2;
	add.s32 	%r26, %r54, %r139;
	add.s32 	%r140, %r58, 2;
	mad.lo.s32 	%r141, %r140, %r47, %r59;
	mul.lo.s32 	%r27, %r141, %r48;
	add.s32 	%r142, %r58, -55;
	min.u32 	%r143, %r142, %r62;
	setp.lt.u32 	%p4, %r143, -56;
	add.s32 	%r144, %r132, %r89;
	shl.b32 	%r145, %r144, 2;
	add.s32 	%r28, %r54, %r145;
	mov.b32 	%r260, 0;
	mov.f32 	%f440, 0f00000000;
	mul.wide.s32 	%rd10, %r48, 4;
$L__BB0_2:
	ld.param.u64 	%rd47, [DepthConvFused_2_kernel0_param_1];
	mul.lo.s32 	%r30, %r260, %r49;
	add.s32 	%r146, %r30, %r1;
	cvta.to.global.u64 	%rd7, %rd47;
	mul.wide.s32 	%rd8, %r146, 4;
	add.s64 	%rd9, %rd7, %rd8;
	ld.global.f32 	%f17, [%rd9];
	add.s64 	%rd11, %rd9, %rd10;
	ld.global.f32 	%f18, [%rd11];
	add.s64 	%rd12, %rd11, %rd10;
	ld.global.f32 	%f19, [%rd12];
	add.s64 	%rd13, %rd12, %rd10;
	ld.global.f32 	%f20, [%rd13];
	add.s64 	%rd14, %rd13, %rd10;
	ld.global.f32 	%f21, [%rd14];
	add.s64 	%rd15, %rd14, %rd10;
	ld.global.f32 	%f22, [%rd15];
	add.s64 	%rd16, %rd15, %rd10;
	ld.global.f32 	%f23, [%rd16];
	add.s64 	%rd17, %rd16, %rd10;
	ld.global.f32 	%f24, [%rd17];
	add.s64 	%rd18, %rd17, %rd10;
	ld.global.f32 	%f25, [%rd18];
	mov.f32 	%f472, 0f00000000;
	mov.f32 	%f473, %f472;
	@%p1 bra 	$L__BB0_4;
	add.s32 	%r147, %r10, %r30;
	mul.wide.s32 	%rd19, %r147, 4;
	add.s64 	%rd20, %rd1, %rd19;
	ld.global.v2.f32 	{%f473, %f472}, [%rd20+-29184];
$L__BB0_4:
	add.s32 	%r31, %r30, %r8;
	st.shared.v2.f32 	[%r9], {%f473, %f472};
	bar.sync 	0;
	ld.shared.f32 	%f94, [%r13];
	fma.rn.f32 	%f95, %f94, %f17, 0f00000000;
	ld.shared.f32 	%f96, [%r13+128];
	fma.rn.f32 	%f97, %f96, %f18, %f95;
	ld.shared.f32 	%f98, [%r14];
	fma.rn.f32 	%f99, %f98, %f19, %f97;
	ld.shared.f32 	%f100, [%r15];
	fma.rn.f32 	%f101, %f100, %f20, %f99;
	ld.shared.f32 	%f102, [%r15+128];
	fma.rn.f32 	%f103, %f102, %f21, %f101;
	mov.u32 	%r148, %tid.y;
	shl.b32 	%r149, %r148, 6;
	and.b32  	%r150, %r149, 384;
	add.s32 	%r151, %r150, 128;
	and.b32  	%r152, %r151, 384;
	add.s32 	%r153, %r152, %r1;
	shl.b32 	%r154, %r148, 5;
	and.b32  	%r155, %r154, 32;
	add.s32 	%r156, %r153, %r155;
	shl.b32 	%r157, %r156, 2;
	add.s32 	%r158, %r157, %r6;
	ld.shared.f32 	%f104, [%r158+256];
	fma.rn.f32 	%f105, %f104, %f22, %f103;
	ld.shared.f32 	%f106, [%r16];
	fma.rn.f32 	%f107, %f106, %f23, %f105;
	ld.shared.f32 	%f108, [%r16+128];
	fma.rn.f32 	%f109, %f108, %f24, %f107;
	ld.shared.f32 	%f110, [%r17];
	fma.rn.f32 	%f111, %f110, %f25, %f109;
	st.shared.f32 	[%r18], %f111;
	mov.f32 	%f474, 0f00000000;
	mov.f32 	%f475, %f474;
	@%p2 bra 	$L__BB0_6;
	add.s32 	%r159, %r31, %r19;
	mul.wide.s32 	%rd21, %r159, 4;
	add.s64 	%rd22, %rd1, %rd21;
	ld.global.v2.f32 	{%f475, %f474}, [%rd22+-29184];
$L__BB0_6:
	bar.sync 	0;
	st.shared.v2.f32 	[%r9], {%f475, %f474};
	bar.sync 	0;
	ld.shared.f32 	%f113, [%r13+256];
	fma.rn.f32 	%f114, %f113, %f17, 0f00000000;
	ld.shared.f32 	%f115, [%r21];
	fma.rn.f32 	%f116, %f115, %f18, %f114;
	ld.shared.f32 	%f117, [%r13];
	fma.rn.f32 	%f118, %f117, %f19, %f116;
	ld.shared.f32 	%f119, [%r15+256];
	fma.rn.f32 	%f120, %f119, %f20, %f118;
	mov.u32 	%r160, %tid.y;
	shl.b32 	%r161, %r160, 6;
	and.b32  	%r162, %r161, 384;
	add.s32 	%r163, %r162, 128;
	and.b32  	%r164, %r163, 384;
	add.s32 	%r165, %r164, %r1;
	shl.b32 	%r166, %r160, 5;
	and.b32  	%r167, %r166, 32;
	add.s32 	%r168, %r167, 96;
	and.b32  	%r169, %r168, 96;
	add.s32 	%r170, %r165, %r169;
	shl.b32 	%r171, %r170, 2;
	add.s32 	%r172, %r6, %r171;
	ld.shared.f32 	%f121, [%r172];
	fma.rn.f32 	%f122, %f121, %f21, %f120;
	ld.shared.f32 	%f123, [%r15];
	fma.rn.f32 	%f124, %f123, %f22, %f122;
	ld.shared.f32 	%f125, [%r16+256];
	fma.rn.f32 	%f126, %f125, %f23, %f124;
	ld.shared.f32 	%f127, [%r22];
	fma.rn.f32 	%f128, %f127, %f24, %f126;
	ld.shared.f32 	%f129, [%r16];
	fma.rn.f32 	%f130, %f129, %f25, %f128;
	st.shared.f32 	[%r23], %f130;
	mov.f32 	%f476, 0f00000000;
	mov.f32 	%f477, %f476;
	@%p3 bra 	$L__BB0_8;
	add.s32 	%r173, %r31, %r24;
	mul.wide.s32 	%rd23, %r173, 4;
	add.s64 	%rd24, %rd1, %rd23;
	ld.global.v2.f32 	{%f477, %f476}, [%rd24+-29184];
$L__BB0_8:
	bar.sync 	0;
	st.shared.v2.f32 	[%r9], {%f477, %f476};
	bar.sync 	0;
	ld.shared.f32 	%f132, [%r16+256];
	fma.rn.f32 	%f133, %f132, %f17, 0f00000000;
	ld.shared.f32 	%f134, [%r22];
	fma.rn.f32 	%f135, %f134, %f18, %f133;
	ld.shared.f32 	%f136, [%r16];
	fma.rn.f32 	%f137, %f136, %f19, %f135;
	ld.shared.f32 	%f138, [%r25+256];
	fma.rn.f32 	%f139, %f138, %f20, %f137;
	mov.u32 	%r174, %tid.y;
	shl.b32 	%r175, %r174, 6;
	and.b32  	%r176, %r175, 384;
	add.s32 	%r177, %r176, -128;
	and.b32  	%r178, %r177, 384;
	add.s32 	%r179, %r178, %r1;
	shl.b32 	%r180, %r174, 5;
	and.b32  	%r181, %r180, 32;
	add.s32 	%r182, %r181, 96;
	and.b32  	%r183, %r182, 96;
	add.s32 	%r184, %r179, %r183;
	shl.b32 	%r185, %r184, 2;
	add.s32 	%r186, %r6, %r185;
	ld.shared.f32 	%f140, [%r186];
	fma.rn.f32 	%f141, %f140, %f21, %f139;
	ld.shared.f32 	%f142, [%r25];
	fma.rn.f32 	%f143, %f142, %f22, %f141;
	ld.shared.f32 	%f144, [%r13+256];
	fma.rn.f32 	%f145, %f144, %f23, %f143;
	ld.shared.f32 	%f146, [%r21];
	fma.rn.f32 	%f147, %f146, %f24, %f145;
	ld.shared.f32 	%f148, [%r13];
	fma.rn.f32 	%f149, %f148, %f25, %f147;
	st.shared.f32 	[%r26], %f149;
	mov.f32 	%f478, 0f00000000;
	mov.f32 	%f479, %f478;
	@%p4 bra 	$L__BB0_10;
	add.s32 	%r187, %r31, %r27;
	mul.wide.s32 	%rd25, %r187, 4;
	add.s64 	%rd26, %rd1, %rd25;
	ld.global.v2.f32 	{%f479, %f478}, [%rd26+-29184];
$L__BB0_10:
	ld.param.u64 	%rd48, [DepthConvFused_2_kernel0_param_2];
	shl.b32 	%r189, %r49, 6;
	shl.b32 	%r190, %r7, 2;
	or.b32  	%r191, %r189, %r190;
	mov.u32 	%r192, s;
	add.s32 	%r193, %r191, %r192;
	add.s32 	%r261, %r193, 512;
	mov.u32 	%r194, %tid.y;
	shl.b32 	%r195, %r194, 8;
	shl.b32 	%r196, %r1, 3;
	and.b32  	%r197, %r196, 8064;
	add.s32 	%r198, %r195, %r197;
	add.s32 	%r199, %r198, %r192;
	add.s32 	%r262, %r199, 1040;
	bar.sync 	0;
	st.shared.v2.f32 	[%r9], {%f479, %f478};
	bar.sync 	0;
	ld.shared.f32 	%f150, [%r16];
	fma.rn.f32 	%f151, %f150, %f17, 0f00000000;
	ld.shared.f32 	%f152, [%r16+128];
	fma.rn.f32 	%f153, %f152, %f18, %f151;
	ld.shared.f32 	%f154, [%r17];
	fma.rn.f32 	%f155, %f154, %f19, %f153;
	ld.shared.f32 	%f156, [%r25];
	fma.rn.f32 	%f157, %f156, %f20, %f155;
	ld.shared.f32 	%f158, [%r25+128];
	fma.rn.f32 	%f159, %f158, %f21, %f157;
	shl.b32 	%r200, %r194, 6;
	and.b32  	%r201, %r200, 384;
	add.s32 	%r202, %r201, -128;
	and.b32  	%r203, %r202, 384;
	add.s32 	%r204, %r203, %r1;
	shl.b32 	%r205, %r194, 5;
	and.b32  	%r206, %r205, 32;
	add.s32 	%r207, %r204, %r206;
	shl.b32 	%r208, %r207, 2;
	add.s32 	%r209, %r208, %r6;
	ld.shared.f32 	%f160, [%r209+256];
	fma.rn.f32 	%f161, %f160, %f22, %f159;
	ld.shared.f32 	%f162, [%r13];
	fma.rn.f32 	%f163, %f162, %f23, %f161;
	ld.shared.f32 	%f164, [%r13+128];
	fma.rn.f32 	%f165, %f164, %f24, %f163;
	ld.shared.f32 	%f166, [%r14];
	fma.rn.f32 	%f167, %f166, %f25, %f165;
	st.shared.f32 	[%r28], %f167;
	bar.sync 	0;
	shl.b32 	%r210, %r260, 12;
	shl.b32 	%r211, %r1, 4;
	and.b32  	%r212, %r211, 16256;
	shl.b32 	%r213, %r194, 9;
	add.s32 	%r214, %r212, %r213;
	shl.b32 	%r215, %r1, 2;
	and.b32  	%r216, %r215, 28;
	or.b32  	%r217, %r214, %r216;
	add.s32 	%r218, %r217, %r210;
	cvta.to.global.u64 	%rd27, %rd48;
	mul.wide.u32 	%rd28, %r218, 4;
	add.s64 	%rd2, %rd27, %rd28;
	ld.global.v4.f32 	{%f168, %f169, %f170, %f171}, [%rd2+8192];
	ld.global.v4.f32 	{%f172, %f173, %f174, %f175}, [%rd2];
	st.shared.v4.f32 	[%r11], {%f172, %f173, %f174, %f175};
	st.shared.v4.f32 	[%r11+2048], {%f168, %f169, %f170, %f171};
	bar.sync 	0;
	mov.b32 	%r263, 1024;
$L__BB0_11:
	ld.shared.v4.f32 	{%f176, %f177, %f178, %f179}, [%r262+-1040];
	ld.shared.f32 	%f180, [%r261+-512];
	fma.rn.f32 	%f181, %f176, %f180, %f446;
	ld.shared.f32 	%f182, [%r261+-448];
	fma.rn.f32 	%f183, %f176, %f182, %f445;
	ld.shared.v4.f32 	{%f184, %f185, %f186, %f187}, [%r262+-16];
	fma.rn.f32 	%f188, %f184, %f180, %f448;
	fma.rn.f32 	%f189, %f184, %f182, %f449;
	ld.shared.f32 	%f190, [%r261+-384];
	fma.rn.f32 	%f191, %f177, %f190, %f181;
	ld.shared.f32 	%f192, [%r261+-320];
	fma.rn.f32 	%f193, %f177, %f192, %f183;
	fma.rn.f32 	%f194, %f185, %f190, %f188;
	fma.rn.f32 	%f195, %f185, %f192, %f189;
	ld.shared.f32 	%f196, [%r261+-256];
	fma.rn.f32 	%f197, %f178, %f196, %f191;
	ld.shared.f32 	%f198, [%r261+-192];
	fma.rn.f32 	%f199, %f178, %f198, %f193;
	fma.rn.f32 	%f200, %f186, %f196, %f194;
	fma.rn.f32 	%f201, %f186, %f198, %f195;
	ld.shared.f32 	%f202, [%r261+-128];
	fma.rn.f32 	%f203, %f179, %f202, %f197;
	ld.shared.f32 	%f204, [%r261+-64];
	fma.rn.f32 	%f205, %f179, %f204, %f199;
	fma.rn.f32 	%f206, %f187, %f202, %f200;
	fma.rn.f32 	%f207, %f187, %f204, %f201;
	ld.shared.v4.f32 	{%f208, %f209, %f210, %f211}, [%r262+-1024];
	ld.shared.f32 	%f212, [%r261];
	fma.rn.f32 	%f213, %f208, %f212, %f203;
	ld.shared.f32 	%f214, [%r261+64];
	fma.rn.f32 	%f215, %f208, %f214, %f205;
	ld.shared.v4.f32 	{%f216, %f217, %f218, %f219}, [%r262];
	fma.rn.f32 	%f220, %f216, %f212, %f206;
	fma.rn.f32 	%f221, %f216, %f214, %f207;
	ld.shared.f32 	%f222, [%r261+128];
	fma.rn.f32 	%f223, %f209, %f222, %f213;
	ld.shared.f32 	%f224, [%r261+192];
	fma.rn.f32 	%f225, %f209, %f224, %f215;
	fma.rn.f32 	%f226, %f217, %f222, %f220;
	fma.rn.f32 	%f227, %f217, %f224, %f221;
	ld.shared.f32 	%f228, [%r261+256];
	fma.rn.f32 	%f229, %f210, %f228, %f223;
	ld.shared.f32 	%f230, [%r261+320];
	fma.rn.f32 	%f231, %f210, %f230, %f225;
	fma.rn.f32 	%f232, %f218, %f228, %f226;
	fma.rn.f32 	%f233, %f218, %f230, %f227;
	ld.shared.f32 	%f234, [%r261+384];
	fma.rn.f32 	%f446, %f211, %f234, %f229;
	ld.shared.f32 	%f235, [%r261+448];
	fma.rn.f32 	%f445, %f211, %f235, %f231;
	fma.rn.f32 	%f448, %f219, %f234, %f232;
	fma.rn.f32 	%f449, %f219, %f235, %f233;
	add.s32 	%r263, %r263, 32;
	add.s32 	%r262, %r262, 32;
	add.s32 	%r261, %r261, 1024;
	setp.ne.s32 	%p9, %r263, 1152;
	@%p9 bra 	$L__BB0_11;
	mul.wide.s32 	%rd29, %r49, 4;
	add.s64 	%rd30, %rd2, %rd29;
	ld.global.v4.f32 	{%f236, %f237, %f238, %f239}, [%rd30];
	ld.global.v4.f32 	{%f240, %f241, %f242, %f243}, [%rd30+8192];
	bar.sync 	0;
	st.shared.v4.f32 	[%r11], {%f236, %f237, %f238, %f239};
	st.shared.v4.f32 	[%r11+2048], {%f240, %f241, %f242, %f243};
	bar.sync 	0;
	mov.b32 	%r264, 0;
$L__BB0_13:
	add.s32 	%r220, %r12, %r264;
	shl.b32 	%r221, %r220, 2;
	mov.u32 	%r222, s;
	add.s32 	%r223, %r222, %r221;
	ld.shared.v4.f32 	{%f244, %f245, %f246, %f247}, [%r223];
	shl.b32 	%r225, %r264, 7;
	or.b32  	%r226, %r225, %r190;
	add.s32 	%r227, %r6, %r226;
	ld.shared.f32 	%f248, [%r227];
	fma.rn.f32 	%f249, %f244, %f248, %f444;
	ld.shared.f32 	%f250, [%r227+64];
	fma.rn.f32 	%f251, %f244, %f250, %f443;
	ld.shared.v4.f32 	{%f252, %f253, %f254, %f255}, [%r223+1024];
	fma.rn.f32 	%f256, %f252, %f248, %f450;
	fma.rn.f32 	%f257, %f252, %f250, %f451;
	ld.shared.f32 	%f258, [%r227+128];
	fma.rn.f32 	%f259, %f245, %f258, %f249;
	ld.shared.f32 	%f260, [%r227+192];
	fma.rn.f32 	%f261, %f245, %f260, %f251;
	fma.rn.f32 	%f262, %f253, %f258, %f256;
	fma.rn.f32 	%f263, %f253, %f260, %f257;
	ld.shared.f32 	%f264, [%r227+256];
	fma.rn.f32 	%f265, %f246, %f264, %f259;
	ld.shared.f32 	%f266, [%r227+320];
	fma.rn.f32 	%f267, %f246, %f266, %f261;
	fma.rn.f32 	%f268, %f254, %f264, %f262;
	fma.rn.f32 	%f269, %f254, %f266, %f263;
	ld.shared.f32 	%f270, [%r227+384];
	fma.rn.f32 	%f271, %f247, %f270, %f265;
	ld.shared.f32 	%f272, [%r227+448];
	fma.rn.f32 	%f273, %f247, %f272, %f267;
	fma.rn.f32 	%f274, %f255, %f270, %f268;
	fma.rn.f32 	%f275, %f255, %f272, %f269;
	ld.shared.v4.f32 	{%f276, %f277, %f278, %f279}, [%r223+16];
	ld.shared.f32 	%f280, [%r227+512];
	fma.rn.f32 	%f281, %f276, %f280, %f271;
	ld.shared.f32 	%f282, [%r227+576];
	fma.rn.f32 	%f283, %f276, %f282, %f273;
	ld.shared.v4.f32 	{%f284, %f285, %f286, %f287}, [%r223+1040];
	fma.rn.f32 	%f288, %f284, %f280, %f274;
	fma.rn.f32 	%f289, %f284, %f282, %f275;
	ld.shared.f32 	%f290, [%r227+640];
	fma.rn.f32 	%f291, %f277, %f290, %f281;
	ld.shared.f32 	%f292, [%r227+704];
	fma.rn.f32 	%f293, %f277, %f292, %f283;
	fma.rn.f32 	%f294, %f285, %f290, %f288;
	fma.rn.f32 	%f295, %f285, %f292, %f289;
	ld.shared.f32 	%f296, [%r227+768];
	fma.rn.f32 	%f297, %f278, %f296, %f291;
	ld.shared.f32 	%f298, [%r227+832];
	fma.rn.f32 	%f299, %f278, %f298, %f293;
	fma.rn.f32 	%f300, %f286, %f296, %f294;
	fma.rn.f32 	%f301, %f286, %f298, %f295;
	ld.shared.f32 	%f302, [%r227+896];
	fma.rn.f32 	%f444, %f279, %f302, %f297;
	ld.shared.f32 	%f303, [%r227+960];
	fma.rn.f32 	%f443, %f279, %f303, %f299;
	fma.rn.f32 	%f450, %f287, %f302, %f300;
	fma.rn.f32 	%f451, %f287, %f303, %f301;
	add.s32 	%r264, %r264, 8;
	setp.ne.s32 	%p10, %r264, 32;
	@%p10 bra 	$L__BB0_13;
	mul.wide.s32 	%rd31, %r20, 4;
	add.s64 	%rd32, %rd2, %rd31;
	ld.global.v4.f32 	{%f304, %f305, %f306, %f307}, [%rd32];
	ld.global.v4.f32 	{%f308, %f309, %f310, %f311}, [%rd32+8192];
	bar.sync 	0;
	st.shared.v4.f32 	[%r11], {%f304, %f305, %f306, %f307};
	st.shared.v4.f32 	[%r11+2048], {%f308, %f309, %f310, %f311};
	bar.sync 	0;
	mov.b32 	%r265, 0;
$L__BB0_15:
	add.s32 	%r229, %r12, %r265;
	shl.b32 	%r230, %r229, 2;
	mov.u32 	%r231, s;
	add.s32 	%r232, %r231, %r230;
	ld.shared.v4.f32 	{%f312, %f313, %f314, %f315}, [%r232];
	shl.b32 	%r234, %r265, 7;
	or.b32  	%r235, %r234, %r190;
	add.s32 	%r236, %r6, %r235;
	ld.shared.f32 	%f316, [%r236];
	fma.rn.f32 	%f317, %f312, %f316, %f442;
	ld.shared.f32 	%f318, [%r236+64];
	fma.rn.f32 	%f319, %f312, %f318, %f441;
	ld.shared.v4.f32 	{%f320, %f321, %f322, %f323}, [%r232+1024];
	fma.rn.f32 	%f324, %f320, %f316, %f452;
	fma.rn.f32 	%f325, %f320, %f318, %f453;
	ld.shared.f32 	%f326, [%r236+128];
	fma.rn.f32 	%f327, %f313, %f326, %f317;
	ld.shared.f32 	%f328, [%r236+192];
	fma.rn.f32 	%f329, %f313, %f328, %f319;
	fma.rn.f32 	%f330, %f321, %f326, %f324;
	fma.rn.f32 	%f331, %f321, %f328, %f325;
	ld.shared.f32 	%f332, [%r236+256];
	fma.rn.f32 	%f333, %f314, %f332, %f327;
	ld.shared.f32 	%f334, [%r236+320];
	fma.rn.f32 	%f335, %f314, %f334, %f329;
	fma.rn.f32 	%f336, %f322, %f332, %f330;
	fma.rn.f32 	%f337, %f322, %f334, %f331;
	ld.shared.f32 	%f338, [%r236+384];
	fma.rn.f32 	%f339, %f315, %f338, %f333;
	ld.shared.f32 	%f340, [%r236+448];
	fma.rn.f32 	%f341, %f315, %f340, %f335;
	fma.rn.f32 	%f342, %f323, %f338, %f336;
	fma.rn.f32 	%f343, %f323, %f340, %f337;
	ld.shared.v4.f32 	{%f344, %f345, %f346, %f347}, [%r232+16];
	ld.shared.f32 	%f348, [%r236+512];
	fma.rn.f32 	%f349, %f344, %f348, %f339;
	ld.shared.f32 	%f350, [%r236+576];
	fma.rn.f32 	%f351, %f344, %f350, %f341;
	ld.shared.v4.f32 	{%f352, %f353, %f354, %f355}, [%r232+1040];
	fma.rn.f32 	%f356, %f352, %f348, %f342;
	fma.rn.f32 	%f357, %f352, %f350, %f343;
	ld.shared.f32 	%f358, [%r236+640];
	fma.rn.f32 	%f359, %f345, %f358, %f349;
	ld.shared.f32 	%f360, [%r236+704];
	fma.rn.f32 	%f361, %f345, %f360, %f351;
	fma.rn.f32 	%f362, %f353, %f358, %f356;
	fma.rn.f32 	%f363, %f353, %f360, %f357;
	ld.shared.f32 	%f364, [%r236+768];
	fma.rn.f32 	%f365, %f346, %f364, %f359;
	ld.shared.f32 	%f366, [%r236+832];
	fma.rn.f32 	%f367, %f346, %f366, %f361;
	fma.rn.f32 	%f368, %f354, %f364, %f362;
	fma.rn.f32 	%f369, %f354, %f366, %f363;
	ld.shared.f32 	%f370, [%r236+896];
	fma.rn.f32 	%f442, %f347, %f370, %f365;
	ld.shared.f32 	%f371, [%r236+960];
	fma.rn.f32 	%f441, %f347, %f371, %f367;
	fma.rn.f32 	%f452, %f355, %f370, %f368;
	fma.rn.f32 	%f453, %f355, %f371, %f369;
	add.s32 	%r265, %r265, 8;
	setp.ne.s32 	%p11, %r265, 32;
	@%p11 bra 	$L__BB0_15;
	mul.lo.s32 	%r238, %r49, 3;
	mul.wide.s32 	%rd33, %r238, 4;
	add.s64 	%rd34, %rd2, %rd33;
	ld.global.v4.f32 	{%f372, %f373, %f374, %f375}, [%rd34];
	ld.global.v4.f32 	{%f376, %f377, %f378, %f379}, [%rd34+8192];
	bar.sync 	0;
	st.shared.v4.f32 	[%r11], {%f372, %f373, %f374, %f375};
	st.shared.v4.f32 	[%r11+2048], {%f376, %f377, %f378, %f379};
	bar.sync 	0;
	mov.b32 	%r266, 0;
$L__BB0_17:
	add.s32 	%r239, %r12, %r266;
	shl.b32 	%r240, %r239, 2;
	mov.u32 	%r241, s;
	add.s32 	%r242, %r241, %r240;
	ld.shared.v4.f32 	{%f380, %f381, %f382, %f383}, [%r242];
	shl.b32 	%r244, %r266, 7;
	or.b32  	%r245, %r244, %r190;
	add.s32 	%r246, %r6, %r245;
	ld.shared.f32 	%f384, [%r246];
	fma.rn.f32 	%f385, %f380, %f384, %f440;
	ld.shared.f32 	%f386, [%r246+64];
	fma.rn.f32 	%f387, %f380, %f386, %f447;
	ld.shared.v4.f32 	{%f388, %f389, %f390, %f391}, [%r242+1024];
	fma.rn.f32 	%f392, %f388, %f384, %f454;
	fma.rn.f32 	%f393, %f388, %f386, %f455;
	ld.shared.f32 	%f394, [%r246+128];
	fma.rn.f32 	%f395, %f381, %f394, %f385;
	ld.shared.f32 	%f396, [%r246+192];
	fma.rn.f32 	%f397, %f381, %f396, %f387;
	fma.rn.f32 	%f398, %f389, %f394, %f392;
	fma.rn.f32 	%f399, %f389, %f396, %f393;
	ld.shared.f32 	%f400, [%r246+256];
	fma.rn.f32 	%f401, %f382, %f400, %f395;
	ld.shared.f32 	%f402, [%r246+320];
	fma.rn.f32 	%f403, %f382, %f402, %f397;
	fma.rn.f32 	%f404, %f390, %f400, %f398;
	fma.rn.f32 	%f405, %f390, %f402, %f399;
	ld.shared.f32 	%f406, [%r246+384];
	fma.rn.f32 	%f407, %f383, %f406, %f401;
	ld.shared.f32 	%f408, [%r246+448];
	fma.rn.f32 	%f409, %f383, %f408, %f403;
	fma.rn.f32 	%f410, %f391, %f406, %f404;
	fma.rn.f32 	%f411, %f391, %f408, %f405;
	ld.shared.v4.f32 	{%f412, %f413, %f414, %f415}, [%r242+16];
	ld.shared.f32 	%f416, [%r246+512];
	fma.rn.f32 	%f417, %f412, %f416, %f407;
	ld.shared.f32 	%f418, [%r246+576];
	fma.rn.f32 	%f419, %f412, %f418, %f409;
	ld.shared.v4.f32 	{%f420, %f421, %f422, %f423}, [%r242+1040];
	fma.rn.f32 	%f424, %f420, %f416, %f410;
	fma.rn.f32 	%f425, %f420, %f418, %f411;
	ld.shared.f32 	%f426, [%r246+640];
	fma.rn.f32 	%f427, %f413, %f426, %f417;
	ld.shared.f32 	%f428, [%r246+704];
	fma.rn.f32 	%f429, %f413, %f428, %f419;
	fma.rn.f32 	%f430, %f421, %f426, %f424;
	fma.rn.f32 	%f431, %f421, %f428, %f425;
	ld.shared.f32 	%f432, [%r246+768];
	fma.rn.f32 	%f433, %f414, %f432, %f427;
	ld.shared.f32 	%f434, [%r246+832];
	fma.rn.f32 	%f435, %f414, %f434, %f429;
	fma.rn.f32 	%f436, %f422, %f432, %f430;
	fma.rn.f32 	%f437, %f422, %f434, %f431;
	ld.shared.f32 	%f438, [%r246+896];
	fma.rn.f32 	%f440, %f415, %f438, %f433;
	ld.shared.f32 	%f439, [%r246+960];
	fma.rn.f32 	%f447, %f415, %f439, %f435;
	fma.rn.f32 	%f454, %f423, %f438, %f436;
	fma.rn.f32 	%f455, %f423, %f439, %f437;
	add.s32 	%r266, %r266, 8;
	setp.ne.s32 	%p12, %r266, 32;
	@%p12 bra 	$L__BB0_17;
	bar.sync 	0;
	add.s32 	%r260, %r260, 1;
	setp.eq.s32 	%p13, %r260, %r5;
	@%p13 bra 	$L__BB0_19;
	bra.uni 	$L__BB0_2;
$L__BB0_19:
	ld.param.u64 	%rd49, [DepthConvFused_2_kernel0_param_3];
	mov.u32 	%r247, %tid.y;
	shr.u32 	%r248, %r247, 1;
	add.s32 	%r249, %r3, %r248;
	shl.b32 	%r250, %r247, 1;
	and.b32  	%r251, %r250, 2;
	shr.u32 	%r252, %r1, 4;
	add.s32 	%r253, %r252, %r4;
	add.s32 	%r254, %r253, %r251;
	and.b32  	%r255, %r1, 15;
	mad.lo.s32 	%r256, %r47, %r249, %r254;
	mad.lo.s32 	%r257, %r256, %r48, %r255;
	mul.lo.s32 	%r258, %r47, %r48;
	shl.b32 	%r259, %r258, 1;
	cvta.to.global.u64 	%rd35, %rd49;
	mul.wide.s32 	%rd36, %r257, 4;
	add.s64 	%rd37, %rd35, %rd36;
	st.global.f32 	[%rd37], %f446;
	st.global.f32 	[%rd37+64], %f445;
	mul.wide.s32 	%rd38, %r259, 4;
	add.s64 	%rd39, %rd37, %rd38;
	st.global.f32 	[%rd39], %f448;
	st.global.f32 	[%rd39+64], %f449;
	mul.wide.s32 	%rd40, %r49, 4;
	add.s64 	%rd41, %rd37, %rd40;
	st.global.f32 	[%rd41], %f444;
	st.global.f32 	[%rd41+64], %f443;
	add.s64 	%rd42, %rd41, %rd38;
	st.global.f32 	[%rd42], %f450;
	st.global.f32 	[%rd42+64], %f451;
	add.s64 	%rd43, %rd41, %rd40;
	st.global.f32 	[%rd43], %f442;
	st.global.f32 	[%rd43+64], %f441;
	add.s64 	%rd44, %rd43, %rd38;
	st.global.f32 	[%rd44], %f452;
	st.global.f32 	[%rd44+64], %f453;
	add.s64 	%rd45, %rd43, %rd40;
	st.global.f32 	[%rd45], %f440;
	st.global.f32 	[%rd45+64], %f447;
	add.s64 	%rd46, %rd45, %rd38;
	st.global.f32 	[%rd46], %f454;
	st.global.f32 	[%rd46+64], %f455;
	ret;

}


// ===== COMPILED SASS (sm_100) =====

	.target	sm_100

	.elftype	@"ET_EXEC"


//--------------------- .note.nv.tkinfo           --------------------------
	.section	.note.nv.tkinfo,"",@"SHT_NOTE"
	.sectionflags	@"SHF_NOTE_NV_TKINFO"
	.tkinfo
        /*0018*/ 	.word	0x00000002
        /*0030*/ 	.string	""
        /*0030*/ 	.string	"ptxas"
        /*0030*/ 	.string	"Cuda compilation tools, release 13.0, V13.0.88"
        /*0030*/ 	.string	"Build cuda_13.0.r13.0/compiler.36424714_0"
        /*0030*/ 	.string	"-arch sm_100 -m 64 "



//--------------------- .note.nv.cuinfo           --------------------------
	.section	.note.nv.cuinfo,"",@"SHT_NOTE"
	.sectionflags	@"SHF_NOTE_NV_CUINFO"
        /*0018*/ 	.short	0x0002
        /*001a*/ 	.short	0x0064
        /*001c*/ 	.short	0x0082
	.zero		2


//--------------------- .nv.info                  --------------------------
	.section	.nv.info,"",@"SHT_CUDA_INFO"
	.align	4


	//----- nvinfo : EIATTR_REGCOUNT
	.align		4
        /*0000*/ 	.byte	0x04, 0x2f
        /*0002*/ 	.short	(.L_1 - .L_0)
	.align		4
.L_0:
        /*0004*/ 	.word	index@(DepthConvFused_2_kernel0)
        /*0008*/ 	.word	0x00000040


	//----- nvinfo : EIATTR_FRAME_SIZE
	.align		4
.L_1:
        /*000c*/ 	.byte	0x04, 0x11
        /*000e*/ 	.short	(.L_3 - .L_2)
	.align		4
.L_2:
        /*0010*/ 	.word	index@(DepthConvFused_2_kernel0)
        /*0014*/ 	.word	0x00000000


	//----- nvinfo : EIATTR_MIN_STACK_SIZE
	.align		4
.L_3:
        /*0018*/ 	.byte	0x04, 0x12
        /*001a*/ 	.short	(.L_5 - .L_4)
	.align		4
.L_4:
        /*001c*/ 	.word	index@(DepthConvFused_2_kernel0)
        /*0020*/ 	.word	0x00000000
.L_5:


//--------------------- .nv.compat                --------------------------
	.section	.nv.compat,"",@"SHT_CUDA_COMPAT_INFO"
	.align	4
        /*0000*/ 	.byte	0x02, 0x09, 0x00, 0x00, 0x02, 0x02, 0x01, 0x00, 0x02, 0x05, 0x05, 0x00, 0x03, 0x07, 0x01, 0x01
        /*0010*/ 	.byte	0x02, 0x03, 0x00, 0x00, 0x02, 0x06, 0x01, 0x00, 0x04, 0x0b, 0x08, 0x00, 0x09, 0x00, 0x00, 0x00
        /*0020*/ 	.byte	0x00, 0x00, 0x00, 0x00


//--------------------- .nv.info.DepthConvFused_2_kernel0 --------------------------
	.section	.nv.info.DepthConvFused_2_kernel0,"",@"SHT_CUDA_INFO"
	.sectionflags	@""
	.align	4


	//----- nvinfo : EIATTR_CUDA_API_VERSION
	.align		4
        /*0000*/ 	.byte	0x04, 0x37
        /*0002*/ 	.short	(.L_7 - .L_6)
.L_6:
        /*0004*/ 	.word	0x00000082


	//----- nvinfo : EIATTR_KPARAM_INFO
	.align		4
.L_7:
        /*0008*/ 	.byte	0x04, 0x17
        /*000a*/ 	.short	(.L_9 - .L_8)
.L_8:
        /*000c*/ 	.word	0x00000000
        /*0010*/ 	.short	0x0007
        /*0012*/ 	.short	0x002c
        /*0014*/ 	.byte	0x00, 0xf0, 0x11, 0x00


	//----- nvinfo : EIATTR_KPARAM_INFO
	.align		4
.L_9:
        /*0018*/ 	.byte	0x04, 0x17
        /*001a*/ 	.short	(.L_11 - .L_10)
.L_10:
        /*001c*/ 	.word	0x00000000
        /*0020*/ 	.short	0x0006
        /*0022*/ 	.short	0x0028
        /*0024*/ 	.byte	0x00, 0xf0, 0x11, 0x00


	//----- nvinfo : EIATTR_KPARAM_INFO
	.align		4
.L_11:
        /*0028*/ 	.byte	0x04, 0x17
        /*002a*/ 	.short	(.L_13 - .L_12)
.L_12:
        /*002c*/ 	.word	0x00000000
        /*0030*/ 	.short	0x0005
        /*0032*/ 	.short	0x0024
        /*0034*/ 	.byte	0x00, 0xf0, 0x11, 0x00


	//----- nvinfo : EIATTR_KPARAM_INFO
	.align		4
.L_13:
        /*0038*/ 	.byte	0x04, 0x17
        /*003a*/ 	.short	(.L_15 - .L_14)
.L_14:
        /*003c*/ 	.word	0x00000000
        /*0040*/ 	.short	0x0004
        /*0042*/ 	.short	0x0020
        /*0044*/ 	.byte	0x00, 0xf0, 0x11, 0x00


	//----- nvinfo : EIATTR_KPARAM_INFO
	.align		4
.L_15:
        /*0048*/ 	.byte	0x04, 0x17
        /*004a*/ 	.short	(.L_17 - .L_16)
.L_16:
        /*004c*/ 	.word	0x00000000
        /*0050*/ 	.short	0x0003
        /*0052*/ 	.short	0x0018
        /*0054*/ 	.byte	0x00, 0xf5, 0x21, 0x00


	//----- nvinfo : EIATTR_KPARAM_INFO
	.align		4
.L_17:
        /*0058*/ 	.byte	0x04, 0x17
        /*005a*/ 	.short	(.L_19 - .L_18)
.L_18:
        /*005c*/ 	.word	0x00000000
        /*0060*/ 	.short	0x0002
        /*0062*/ 	.short	0x0010
        /*0064*/ 	.byte	0x00, 0xf5, 0x21, 0x00


	//----- nvinfo : EIATTR_KPARAM_INFO
	.align		4
.L_19:
        /*0068*/ 	.byte	0x04, 0x17
        /*006a*/ 	.short	(.L_21 - .L_20)
.L_20:
        /*006c*/ 	.word	0x00000000
        /*0070*/ 	.short	0x0001
        /*0072*/ 	.short	0x0008
        /*0074*/ 	.byte	0x00, 0xf5, 0x21, 0x00


	//----- nvinfo : EIATTR_KPARAM_INFO
	.align		4
.L_21:
        /*0078*/ 	.byte	0x04, 0x17
        /*007a*/ 	.short	(.L_23 - .L_22)
.L_22:
        /*007c*/ 	.word	0x00000000
        /*0080*/ 	.short	0x0000
        /*0082*/ 	.short	0x0000
        /*0084*/ 	.byte	0x00, 0xf5, 0x21, 0x00


	//----- nvinfo : EIATTR_SPARSE_MMA_MASK
	.align		4
.L_23:
        /*0088*/ 	.byte	0x03, 0x50
        /*008a*/ 	.short	0x0000


	//----- nvinfo : EIATTR_MAXREG_COUNT
	.align		4
        /*008c*/ 	.byte	0x03, 0x1b
        /*008e*/ 	.short	0x00ff


	//----- nvinfo : EIATTR_NUM_BARRIERS
	.align		4
        /*0090*/ 	.byte	0x02, 0x4c
        /*0092*/ 	.byte	0x01
	.zero		1


	//----- nvinfo : EIATTR_MERCURY_ISA_VERSION
	.align		4
        /*0094*/ 	.byte	0x03, 0x5f
        /*0096*/ 	.short	0x0101


	//----- nvinfo : EIATTR_VRC_CTA_INIT_COUNT
	.align		4
        /*0098*/ 	.byte	0x02, 0x4a
	.zero		1
	.zero		1


	//----- nvinfo : EIATTR_EXIT_INSTR_OFFSETS
	.align		4
        /*009c*/ 	.byte	0x04, 0x1c
        /*009e*/ 	.short	(.L_25 - .L_24)


	//   ....[0]....
.L_24:
        /*00a0*/ 	.word	0x00004c70


	//----- nvinfo : EIATTR_CBANK_PARAM_SIZE
	.align		4
.L_25:
        /*00a4*/ 	.byte	0x03, 0x19
        /*00a6*/ 	.short	0x0030


	//----- nvinfo : EIATTR_PARAM_CBANK
	.align		4
        /*00a8*/ 	.byte	0x04, 0x0a
        /*00aa*/ 	.short	(.L_27 - .L_26)
	.align		4
.L_26:
        /*00ac*/ 	.word	index@(.nv.constant0.DepthConvFused_2_kernel0)
        /*00b0*/ 	.short	0x0380
        /*00b2*/ 	.short	0x0030


	//----- nvinfo : EIATTR_SW_WAR
	.align		4
.L_27:
        /*00b4*/ 	.byte	0x04, 0x36
        /*00b6*/ 	.short	(.L_29 - .L_28)
.L_28:
        /*00b8*/ 	.word	0x00000008
.L_29:


//--------------------- .nv.callgraph             --------------------------
	.section	.nv.callgraph,"",@"SHT_CUDA_CALLGRAPH"
	.align	4
	.sectionentsize	8
	.align		4
        /*0000*/ 	.word	0x00000000
	.align		4
        /*0004*/ 	.word	0xffffffff
	.align		4
        /*0008*/ 	.word	0x00000000
	.align		4
        /*000c*/ 	.word	0xfffffffe
	.align		4
        /*0010*/ 	.word	0x00000000
	.align		4
        /*0014*/ 	.word	0xfffffffd
	.align		4
        /*0018*/ 	.word	0x00000000
	.align		4
        /*001c*/ 	.word	0xfffffffc


//--------------------- .text.DepthConvFused_2_kernel0 --------------------------
	.section	.text.DepthConvFused_2_kernel0,"ax",@progbits
	.align	128
        .global         DepthConvFused_2_kernel0
        .type           DepthConvFused_2_kernel0,@function
        .size           DepthConvFused_2_kernel0,(.L_x_3 - DepthConvFused_2_kernel0)
        .other          DepthConvFused_2_kernel0,@"STO_CUDA_ENTRY STV_DEFAULT"
DepthConvFused_2_kernel0:
.text.DepthConvFused_2_kernel0:
[----:B------:R-:W-:Y:S01]  /*0000*/  LDC R1, c[0x0][0x37c] ;  /* 0x0000df00ff017b82 */ /* 0x000fe20000000800 */
[----:B------:R-:W0:Y:S01]  /*0010*/  LDCU.64 UR8, c[0x0][0x3a8] ;  /* 0x00007500ff0877ac */ /* 0x000e220008000a00 */
[----:B------:R-:W-:Y:S01]  /*0020*/  HFMA2 R56, -RZ, RZ, 0, 0 ;  /* 0x00000000ff387431 */ /* 0x000fe200000001ff */
[----:B------:R-:W-:Y:S02]  /*0030*/  CS2R R50, SRZ ;  /* 0x0000000000327805 */ /* 0x000fe4000001ff00 */
[----:B------:R-:W-:Y:S01]  /*0040*/  CS2R R54, SRZ ;  /* 0x0000000000367805 */ /* 0x000fe2000001ff00 */
[----:B------:R-:W-:Y:S01]  /*0050*/  UMOV UR4, URZ ;  /* 0x000000ff00047c82 */ /* 0x000fe20008000000 */
[----:B------:R-:W-:Y:S02]  /*0060*/  CS2R R48, SRZ ;  /* 0x0000000000307805 */ /* 0x000fe4000001ff00 */
[----:B------:R-:W-:Y:S02]  /*0070*/  CS2R R46, SRZ ;  /* 0x00000000002e7805 */ /* 0x000fe4000001ff00 */
[----:B------:R-:W-:-:S02]  /*0080*/  CS2R R44, SRZ ;  /* 0x00000000002c7805 */ /* 0x000fc4000001ff00 */
[----:B------:R-:W-:Y:S02]  /*0090*/  CS2R R42, SRZ ;  /* 0x00000000002a7805 */ /* 0x000fe4000001ff00 */
[----:B------:R-:W-:Y:S02]  /*00a0*/  CS2R R52, SRZ ;  /* 0x0000000000347805 */ /* 0x000fe4000001ff00 */
[----:B------:R-:W-:Y:S01]  /*00b0*/  MOV R41, RZ ;  /* 0x000000ff00297202 */ /* 0x000fe20000000f00 */
[----:B------:R-:W1:Y:S01]  /*00c0*/  LDCU.64 UR14, c[0x0][0x358] ;  /* 0x00006b00ff0e77ac */ /* 0x000e620008000a00 */
[----:B0-----:R-:W-:Y:S02]  /*00d0*/  MOV R0, UR9 ;  /* 0x0000000900007c02 */ /* 0x001fe40008000f00 */
[----:B------:R-:W-:Y:S02]  /*00e0*/  IABS R3, UR8 ;  /* 0x0000000800037c13 */ /* 0x000fe40008000000 */
[----:B------:R-:W-:-:S02]  /*00f0*/  IABS R0, R0 ;  /* 0x0000000000007213 */ /* 0x000fc40000000000 */
[----:B------:R-:W-:Y:S02]  /*0100*/  R2UR UR7, R3 ;  /* 0x00000000030772ca */ /* 0x000fe400000e0000 */
[----:B------:R-:W-:Y:S01]  /*0110*/  R2UR UR10, R0 ;  /* 0x00000000000a72ca */ /* 0x000fe200000e0000 */
[----:B------:R-:W0:-:S12]  /*0120*/  S2R R3, SR_TID.Y ;  /* 0x0000000000037919 */ /* 0x000e180000002200 */
[----:B------:R-:W2:Y:S08]  /*0130*/  I2F.RP R0, UR10 ;  /* 0x0000000a00007d06 */ /* 0x000eb00008209400 */
[----:B--2---:R-:W2:Y:S02]  /*0140*/  MUFU.RCP R0, R0 ;  /* 0x0000000000007308 */ /* 0x004ea40000001000 */
[----:B--2---:R-:W-:-:S02]  /*0150*/  IADD3 R2, PT, PT, R0, 0xffffffe, RZ ;  /* 0x0ffffffe00027810 */ /* 0x004fc40007ffe0ff */
[----:B------:R-:W2:Y:S04]  /*0160*/  S2R R0, SR_CTAID.Y ;  /* 0x0000000000007919 */ /* 0x000ea80000002600 */
[----:B------:R-:W3:Y:S02]  /*0170*/  F2I.FTZ.U32.TRUNC.NTZ R2, R2 ;  /* 0x0000000200027305 */ /* 0x000ee4000021f000 */
[----:B---3--:R-:W-:Y:S02]  /*0180*/  R2UR UR5, R2 ;  /* 0x00000000020572ca */ /* 0x008fe400000e0000 */
[----:B------:R-:W3:Y:S11]  /*0190*/  S2R R2, SR_TID.X ;  /* 0x0000000000027919 */ /* 0x000ef60000002100 */
[----:B------:R-:W-:-:S04]  /*01a0*/  UIADD3 UR6, UPT, UPT, URZ, -UR5, URZ ;  /* 0x80000005ff067290 */ /* 0x000fc8000fffe0ff */
[----:B------:R-:W-:-:S04]  /*01b0*/  UIMAD UR6, UR6, UR10, URZ ;  /* 0x0000000a060672a4 */ /* 0x000fc8000f8e02ff */
[----:B------:R-:W-:Y:S02]  /*01c0*/  UIMAD.WIDE.U32 UR4, UR5, UR6, UR4 ;  /* 0x00000006050472a5 */ /* 0x000fe4000f8e0004 */
[----:B------:R-:W-:Y:S02]  /*01d0*/  ULOP3.LUT UR6, UR8, UR9, URZ, 0x3c, !UPT ;  /* 0x0000000908067292 */ /* 0x000fe4000f8e3cff */
[----:B------:R-:W-:-:S04]  /*01e0*/  UIMAD.WIDE.U32 UR4, UR5, UR7, URZ ;  /* 0x00000007050472a5 */ /* 0x000fc8000f8e00ff */
[----:B------:R-:W-:-:S04]  /*01f0*/  UIADD3 UR4, UPT, UPT, -UR5, URZ, URZ ;  /* 0x000000ff05047290 */ /* 0x000fc8000fffe1ff */
[----:B------:R-:W-:-:S04]  /*0200*/  UIMAD UR4, UR10, UR4, UR7 ;  /* 0x000000040a0472a4 */ /* 0x000fc8000f8e0207 */
[----:B------:R-:W-:-:S11]  /*0210*/  UISETP.GT.U32.AND UP0, UPT, UR10, UR4, UPT ;  /* 0x000000040a00728c */ /* 0x000fd6000bf04070 */
[----:B------:R-:W-:Y:S02]  /*0220*/  @!UP0 UIADD3 UR4, UPT, UPT, UR4, -UR10, URZ ;  /* 0x8000000a04048290 */ /* 0x000fe4000fffe0ff */
[----:B------:R-:W-:Y:S02]  /*0230*/  @!UP0 UIADD3 UR5, UPT, UPT, UR5, 0x1, URZ ;  /* 0x0000000105058890 */ /* 0x000fe4000fffe0ff */
[----:B------:R-:W-:Y:S02]  /*0240*/  UISETP.GE.U32.AND UP1, UPT, UR4, UR10, UPT ;  /* 0x0000000a0400728c */ /* 0x000fe4000bf26070 */
[----:B------:R-:W-:-:S05]  /*0250*/  UISETP.GE.AND UP0, UPT, UR6, URZ, UPT ;  /* 0x000000ff0600728c */ /* 0x000fca000bf06270 */
[----:B------:R-:W4:Y:S04]  /*0260*/  S2UR UR4, SR_CTAID.X ;  /* 0x00000000000479c3 */ /* 0x000f280000002500 */
[----:B------:R-:W-:Y:S02]  /*0270*/  @UP1 UIADD3 UR5, UPT, UPT, UR5, 0x1, URZ ;  /* 0x0000000105051890 */ /* 0x000fe4000fffe0ff */
[----:B------:R-:W-:-:S05]  /*0280*/  UISETP.NE.AND UP1, UPT, UR9, URZ, UPT ;  /* 0x000000ff0900728c */ /* 0x000fca000bf25270 */
[----:B------:R-:W-:Y:S02]  /*0290*/  UMOV UR7, UR5 ;  /* 0x0000000500077c82 */ /* 0x000fe40008000000 */
[----:B------:R-:W-:-:S04]  /*02a0*/  @!UP0 UIADD3 UR7, UPT, UPT, -UR7, URZ, URZ ;  /* 0x000000ff07078290 */ /* 0x000fc8000fffe1ff */
[----:B------:R-:W-:-:S04]  /*02b0*/  @!UP1 ULOP3.LUT UR7, URZ, UR9, URZ, 0x33, !UPT ;  /* 0x00000009ff079292 */ /* 0x000fc8000f8e33ff */
[----:B------:R-:W-:Y:S02]  /*02c0*/  UISETP.GE.AND UP0, UPT, UR7, 0x1, UPT ;  /* 0x000000010700788c */ /* 0x000fe4000bf06270 */
[----:B----4-:R-:W-:-:S07]  /*02d0*/  USHF.L.U32 UR5, UR4, 0x2, URZ ;  /* 0x0000000204057899 */ /* 0x010fce00080006ff */
[----:B0123--:R-:W-:Y:S05]  /*02e0*/  BRA.U !UP0, `(.L_x_0) ;  /* 0x0000004508b87547 */ /* 0x00ffea000b800000 */
[----:B------:R-:W0:Y:S01]  /*02f0*/  LDCU UR4, c[0x0][0x3a4] ;  /* 0x00007480ff0477ac */ /* 0x000e220008000800 */
[----:B------:R-:W-:Y:S01]  /*0300*/  SHF.L.U32 R6, R3, 0x9, RZ ;  /* 0x0000000903067819 */ /* 0x000fe200000006ff */
[----:B------:R-:W1:Y:S01]  /*0310*/  S2UR UR6, SR_CgaCtaId ;  /* 0x00000000000679c3 */ /* 0x000e620000008800 */
[----:B------:R-:W-:Y:S01]  /*0320*/  SHF.R.U32.HI R4, RZ, 0x4, R2 ;  /* 0x00000004ff047819 */ /* 0x000fe20000011602 */
[----:B------:R-:W-:Y:S01]  /*0330*/  USHF.L.U32 UR12, UR9, 0x1, URZ ;  /* 0x00000001090c7899 */ /* 0x000fe200080006ff */
[----:B------:R-:W-:Y:S02]  /*0340*/  LEA R5, R0, R3, 0x2 ;  /* 0x0000000300057211 */ /* 0x000fe400078e10ff */
[----:B------:R-:W-:Y:S02]  /*0350*/  LOP3.LUT R8, R6, 0x600, RZ, 0xc0, !PT ;  /* 0x0000060006087812 */ /* 0x000fe400078ec0ff */
[----:B------:R-:W-:Y:S02]  /*0360*/  SHF.L.U32 R7, R2, 0x3, RZ ;  /* 0x0000000302077819 */ /* 0x000fe400000006ff */
[----:B------:R-:W-:-:S02]  /*0370*/  IADD3 R6, PT, PT, R4, UR5, RZ ;  /* 0x0000000504067c10 */ /* 0x000fc4000fffe0ff */
[----:B------:R-:W-:Y:S02]  /*0380*/  IADD3 R9, PT, PT, R5, -0x39, RZ ;  /* 0xffffffc705097810 */ /* 0x000fe40007ffe0ff */
[----:B------:R-:W-:Y:S02]  /*0390*/  LOP3.LUT R7, R8, 0x78, R7, 0xf8, !PT ;  /* 0x0000007808077812 */ /* 0x000fe400078ef807 */
[C---:B------:R-:W-:Y:S02]  /*03a0*/  IADD3 R10, PT, PT, R6.reuse, 0x2, RZ ;  /* 0x00000002060a7810 */ /* 0x040fe40007ffe0ff */
[----:B------:R-:W-:Y:S02]  /*03b0*/  ISETP.GE.U32.AND P0, PT, R9, -0x38, PT ;  /* 0xffffffc80900780c */ /* 0x000fe40003f06070 */
[----:B------:R-:W-:Y:S01]  /*03c0*/  IADD3 R8, PT, PT, R6, -0x39, RZ ;  /* 0xffffffc706087810 */ /* 0x000fe20007ffe0ff */
[----:B0-----:R-:W-:Y:S01]  /*03d0*/  IMAD R29, R5, UR4, R10 ;  /* 0x00000004051d7c24 */ /* 0x001fe2000f8e020a */
[----:B------:R-:W-:-:S02]  /*03e0*/  SHF.L.U32 R9, R3, 0x1, RZ ;  /* 0x0000000103097819 */ /* 0x000fc400000006ff */
[C---:B------:R-:W-:Y:S02]  /*03f0*/  VIADDMNMX.U32 R15, R5.reuse, 0xffffffc9, R8, PT ;  /* 0xffffffc9050f7846 */ /* 0x040fe40003800008 */
[----:B------:R-:W-:Y:S02]  /*0400*/  IADD3 R13, PT, PT, R5, 0x2, RZ ;  /* 0x00000002050d7810 */ /* 0x000fe40007ffe0ff */
[----:B------:R-:W-:Y:S02]  /*0410*/  LOP3.LUT R5, R9, 0x2, RZ, 0xc0, !PT ;  /* 0x0000000209057812 */ /* 0x000fe400078ec0ff */
[----:B------:R-:W-:Y:S01]  /*0420*/  SHF.L.U32 R8, R4, 0x7, RZ ;  /* 0x0000000704087819 */ /* 0x000fe200000006ff */
[----:B------:R-:W-:Y:S01]  /*0430*/  IMAD R4, R13, UR4, R6 ;  /* 0x000000040d047c24 */ /* 0x000fe2000f8e0206 */
[----:B------:R-:W-:Y:S02]  /*0440*/  SHF.R.U32.HI R11, RZ, 0x1, R3 ;  /* 0x00000001ff0b7819 */ /* 0x000fe40000011603 */
[----:B------:R-:W-:-:S02]  /*0450*/  IADD3 R14, PT, PT, R6, R5, RZ ;  /* 0x00000005060e7210 */ /* 0x000fc40007ffe0ff */
[----:B------:R-:W-:Y:S02]  /*0460*/  ISETP.GT.U32.OR P1, PT, R10, 0x38, !P0 ;  /* 0x000000380a00780c */ /* 0x000fe40004724470 */
[----:B------:R-:W-:Y:S02]  /*0470*/  LOP3.LUT R39, R7, 0x180, R8, 0xf8, !PT ;  /* 0x0000018007277812 */ /* 0x000fe400078ef808 */
[----:B------:R-:W-:Y:S02]  /*0480*/  LEA R10, R0, R11, 0x2 ;  /* 0x0000000b000a7211 */ /* 0x000fe400078e10ff */
[----:B------:R-:W-:Y:S02]  /*0490*/  IADD3 R6, PT, PT, R6, -0x35, RZ ;  /* 0xffffffcb06067810 */ /* 0x000fe40007ffe0ff */
[----:B------:R-:W-:Y:S02]  /*04a0*/  IADD3 R7, PT, PT, R14, -0x37, RZ ;  /* 0xffffffc90e077810 */ /* 0x000fe40007ffe0ff */
[----:B------:R-:W-:-:S02]  /*04b0*/  SHF.L.U32 R12, R2, 0x2, RZ ;  /* 0x00000002020c7819 */ /* 0x000fc400000006ff */
[----:B------:R-:W-:Y:S02]  /*04c0*/  SHF.L.U32 R40, R2, 0x1, RZ ;  /* 0x0000000102287819 */ /* 0x000fe400000006ff */
[----:B------:R-:W-:Y:S02]  /*04d0*/  ISETP.LT.U32.OR P0, PT, R6, -0x38, !P0 ;  /* 0xffffffc80600780c */ /* 0x000fe40004701470 */
[----:B------:R-:W-:Y:S02]  /*04e0*/  VIADDMNMX.U32 R7, R10, 0xffffffcb, R7, PT ;  /* 0xffffffcb0a077846 */ /* 0x000fe40003800007 */
[----:B------:R-:W-:Y:S02]  /*04f0*/  LOP3.LUT R12, R12, 0x1c, RZ, 0xc0, !PT ;  /* 0x0000001c0c0c7812 */ /* 0x000fe400078ec0ff */
[----:B------:R-:W-:Y:S02]  /*0500*/  LOP3.LUT R6, R9, 0x7fc, RZ, 0xc0, !PT ;  /* 0x000007fc09067812 */ /* 0x000fe400078ec0ff */
[----:B------:R-:W-:-:S02]  /*0510*/  LOP3.LUT R36, R40, 0x7e0, RZ, 0xc0, !PT ;  /* 0x000007e028247812 */ /* 0x000fc400078ec0ff */
[----:B------:R-:W-:Y:S02]  /*0520*/  ISETP.GE.U32.AND P2, PT, R7, -0x38, PT ;  /* 0xffffffc80700780c */ /* 0x000fe40003f46070 */
[C---:B------:R-:W-:Y:S02]  /*0530*/  LEA R12, R3.reuse, R12, 0x7 ;  /* 0x0000000c030c7211 */ /* 0x040fe400078e38ff */
[----:B------:R-:W-:Y:S02]  /*0540*/  LOP3.LUT R7, R6, 0x1, R3, 0xf8, !PT ;  /* 0x0000000106077812 */ /* 0x000fe400078ef803 */
[C---:B------:R-:W-:Y:S02]  /*0550*/  LEA R36, R3.reuse, R36, 0x6 ;  /* 0x0000002403247211 */ /* 0x040fe400078e30ff */
[----:B------:R-:W-:Y:S01]  /*0560*/  SHF.L.U32 R3, R3, 0x5, RZ ;  /* 0x0000000503037819 */ /* 0x000fe200000006ff */
[----:B------:R-:W-:Y:S01]  /*0570*/  IMAD R30, R7, UR9, R2 ;  /* 0x00000009071e7c24 */ /* 0x000fe2000f8e0202 */
[----:B------:R-:W-:-:S02]  /*0580*/  SHF.L.U32 R11, R11, 0x7, RZ ;  /* 0x000000070b0b7819 */ /* 0x000fc400000006ff */
[----:B------:R-:W-:Y:S02]  /*0590*/  LOP3.LUT R3, R3, 0x20, RZ, 0xc0, !PT ;  /* 0x0000002003037812 */ /* 0x000fe400078ec0ff */
[----:B------:R-:W-:Y:S02]  /*05a0*/  SHF.R.U32.HI R37, RZ, 0x3, R2 ;  /* 0x00000003ff257819 */ /* 0x000fe40000011602 */
[----:B------:R-:W-:Y:S02]  /*05b0*/  LOP3.LUT R9, R11, 0x180, RZ, 0xc0, !PT ;  /* 0x000001800b097812 */ /* 0x000fe400078ec0ff */
[----:B------:R-:W-:Y:S01]  /*05c0*/  IADD3 R5, PT, PT, R10, 0x4, RZ ;  /* 0x000000040a057810 */ /* 0x000fe20007ffe0ff */
[----:B------:R-:W-:Y:S01]  /*05d0*/  IMAD R37, R37, UR9, R12 ;  /* 0x0000000925257c24 */ /* 0x000fe2000f8e020c */
[----:B------:R-:W-:Y:S02]  /*05e0*/  IADD3 R10, PT, PT, R3, 0x60, RZ ;  /* 0x00000060030a7810 */ /* 0x000fe40007ffe0ff */
[----:B------:R-:W-:Y:S01]  /*05f0*/  IADD3 R6, PT, PT, R9, R2, RZ ;  /* 0x0000000209067210 */ /* 0x000fe20007ffe0ff */
[----:B------:R-:W-:Y:S01]  /*0600*/  IMAD R5, R5, UR4, R14 ;  /* 0x0000000405057c24 */ /* 0x000fe2000f8e020e */
[C---:B------:R-:W-:Y:S01]  /*0610*/  IADD3 R8, PT, PT, R11.reuse, 0x80, RZ ;  /* 0x000000800b087810 */ /* 0x040fe20007ffe0ff */
[----:B------:R-:W-:Y:S01]  /*0620*/  UMOV UR4, 0x400 ;  /* 0x0000040000047882 */ /* 0x000fe20000000000 */
[----:B------:R-:W-:Y:S01]  /*0630*/  IADD3 R12, PT, PT, R11, -0x80, RZ ;  /* 0xffffff800b0c7810 */ /* 0x000fe20007ffe0ff */
[----:B-1----:R-:W-:Y:S01]  /*0640*/  ULEA UR4, UR6, UR4, 0x18 ;  /* 0x0000000406047291 */ /* 0x002fe2000f8ec0ff */
[----:B------:R-:W-:-:S02]  /*0650*/  LOP3.LUT R9, R9, 0x100, RZ, 0x3c, !PT ;  /* 0x0000010009097812 */ /* 0x000fc400078e3cff */
[----:B------:R-:W-:Y:S01]  /*0660*/  ISETP.GE.U32.AND P3, PT, R15, -0x38, PT ;  /* 0xffffffc80f00780c */ /* 0x000fe20003f66070 */
[----:B------:R-:W-:Y:S01]  /*0670*/  ULEA UR11, UR9, UR4, 0x6 ;  /* 0x00000004090b7291 */ /* 0x000fe2000f8e30ff */
[----:B------:R-:W-:Y:S02]  /*0680*/  LOP3.LUT R11, R3, 0x40, RZ, 0xfc, !PT ;  /* 0x00000040030b7812 */ /* 0x000fe400078efcff */
[----:B------:R-:W-:Y:S02]  /*0690*/  LOP3.LUT R13, R10, 0x60, RZ, 0xc0, !PT ;  /* 0x000000600a0d7812 */ /* 0x000fe400078ec0ff */
[----:B------:R-:W-:Y:S02]  /*06a0*/  MOV R15, UR8 ;  /* 0x00000008000f7c02 */ /* 0x000fe40008000f00 */
[----:B------:R-:W-:Y:S02]  /*06b0*/  MOV R14, UR9 ;  /* 0x00000009000e7c02 */ /* 0x000fe40008000f00 */
[----:B------:R-:W-:-:S02]  /*06c0*/  LOP3.LUT R8, R8, 0x180, RZ, 0xc0, !PT ;  /* 0x0000018008087812 */ /* 0x000fc400078ec0ff */
[----:B------:R-:W-:Y:S02]  /*06d0*/  LOP3.LUT R12, R12, 0x180, RZ, 0xc0, !PT ;  /* 0x000001800c0c7812 */ /* 0x000fe400078ec0ff */
[----:B------:R-:W-:Y:S02]  /*06e0*/  IADD3 R10, PT, PT, R9, R2, RZ ;  /* 0x00000002090a7210 */ /* 0x000fe40007ffe0ff */
[C---:B------:R-:W-:Y:S02]  /*06f0*/  IADD3 R34, PT, PT, R6.reuse, R11, RZ ;  /* 0x0000000b06227210 */ /* 0x040fe40007ffe0ff */
[----:B------:R-:W-:Y:S02]  /*0700*/  IADD3 R35, PT, PT, R3, R6, RZ ;  /* 0x0000000603237210 */ /* 0x000fe40007ffe0ff */
[----:B------:R-:W-:Y:S02]  /*0710*/  IADD3 R28, PT, PT, R6, R13, RZ ;  /* 0x0000000d061c7210 */ /* 0x000fe40007ffe0ff */
[----:B------:R-:W-:-:S02]  /*0720*/  LEA R6, R15, R2, 0x1 ;  /* 0x000000020f067211 */ /* 0x000fc400078e08ff */
[C-C-:B------:R-:W-:Y:S02]  /*0730*/  IADD3 R8, PT, PT, R3.reuse, R8, R2.reuse ;  /* 0x0000000803087210 */ /* 0x140fe40007ffe002 */
[C---:B------:R-:W-:Y:S02]  /*0740*/  IADD3 R12, PT, PT, R3.reuse, R12, R2 ;  /* 0x0000000c030c7210 */ /* 0x040fe40007ffe002 */
[----:B------:R-:W-:Y:S01]  /*0750*/  IADD3 R32, PT, PT, R3, R10, RZ ;  /* 0x0000000a03207210 */ /* 0x000fe20007ffe0ff */
[C---:B------:R-:W-:Y:S01]  /*0760*/  IMAD R3, R7.reuse, R14, UR12 ;  /* 0x0000000c07037e24 */ /* 0x040fe2000f8e020e */
[----:B------:R-:W-:Y:S01]  /*0770*/  LOP3.LUT R40, R40, 0x1e, RZ, 0xc0, !PT ;  /* 0x0000001e28287812 */ /* 0x000fe200078ec0ff */
[----:B------:R-:W-:Y:S01]  /*0780*/  IMAD R7, R7, UR9, R6 ;  /* 0x0000000907077c24 */ /* 0x000fe2000f8e0206 */
[----:B------:R-:W-:Y:S02]  /*0790*/  IADD3 R31, PT, PT, R11, R10, RZ ;  /* 0x0000000a0b1f7210 */ /* 0x000fe40007ffe0ff */
[----:B------:R-:W-:Y:S01]  /*07a0*/  IADD3 R11, PT, PT, R10, R13, RZ ;  /* 0x0000000d0a0b7210 */ /* 0x000fe20007ffe0ff */
[----:B------:R-:W-:Y:S01]  /*07b0*/  IMAD R38, R29, UR8, R40 ;  /* 0x000000081d267c24 */ /* 0x000fe2000f8e0228 */
[C---:B------:R-:W-:Y:S01]  /*07c0*/  IADD3 R9, PT, PT, R3.reuse, R6, RZ ;  /* 0x0000000603097210 */ /* 0x040fe20007ffe0ff */
[----:B------:R-:W0:Y:S01]  /*07d0*/  LDCU.64 UR8, c[0x0][0x3a8] ;  /* 0x00007500ff0877ac */ /* 0x000e220008000a00 */
[----:B------:R-:W-:-:S02]  /*07e0*/  IADD3 R3, PT, PT, R3, R2, RZ ;  /* 0x0000000203037210 */ /* 0x000fc40007ffe0ff */
[----:B------:R-:W-:Y:S02]  /*07f0*/  LEA R6, R7, UR4, 0x2 ;  /* 0x0000000407067c11 */ /* 0x000fe4000f8e10ff */
[----:B------:R-:W-:Y:S02]  /*0800*/  MOV R51, RZ ;  /* 0x000000ff00337202 */ /* 0x000fe40000000f00 */
[----:B------:R-:W-:Y:S02]  /*0810*/  IADD3 R5, PT, PT, R5, 0x2, RZ ;  /* 0x0000000205057810 */ /* 0x000fe40007ffe0ff */
[----:B------:R-:W-:Y:S02]  /*0820*/  LEA R37, R37, UR11, 0x2 ;  /* 0x0000000b25257c11 */ /* 0x000fe4000f8e10ff */
[----:B------:R-:W-:Y:S02]  /*0830*/  IADD3 R29, PT, PT, R29, 0x2, RZ ;  /* 0x000000021d1d7810 */ /* 0x000fe40007ffe0ff */
[----:B------:R-:W-:-:S02]  /*0840*/  LEA R34, R34, UR11, 0x2 ;  /* 0x0000000b22227c11 */ /* 0x000fc4000f8e10ff */
[----:B------:R-:W-:Y:S02]  /*0850*/  LEA R35, R35, UR11, 0x2 ;  /* 0x0000000b23237c11 */ /* 0x000fe4000f8e10ff */
[----:B------:R-:W-:Y:S02]  /*0860*/  LEA R28, R28, UR11, 0x2 ;  /* 0x0000000b1c1c7c11 */ /* 0x000fe4000f8e10ff */
[----:B------:R-:W-:Y:S02]  /*0870*/  LEA R7, R12, UR11, 0x2 ;  /* 0x0000000b0c077c11 */ /* 0x000fe4000f8e10ff */
[----:B------:R-:W-:Y:S02]  /*0880*/  LEA R31, R31, UR11, 0x2 ;  /* 0x0000000b1f1f7c11 */ /* 0x000fe4000f8e10ff */
[----:B------:R-:W-:Y:S02]  /*0890*/  LEA R32, R32, UR11, 0x2 ;  /* 0x0000000b20207c11 */ /* 0x000fe4000f8e10ff */
[----:B------:R-:W-:-:S02]  /*08a0*/  LEA R11, R11, UR11, 0x2 ;  /* 0x0000000b0b0b7c11 */ /* 0x000fc4000f8e10ff */
[----:B------:R-:W-:Y:S02]  /*08b0*/  LEA R33, R8, UR11, 0x2 ;  /* 0x0000000b08217c11 */ /* 0x000fe4000f8e10ff */
[----:B------:R-:W-:Y:S02]  /*08c0*/  LEA R30, R30, UR4, 0x2 ;  /* 0x000000041e1e7c11 */ /* 0x000fe4000f8e10ff */
[----:B------:R-:W-:Y:S02]  /*08d0*/  LEA R8, R3, UR4, 0x2 ;  /* 0x0000000403087c11 */ /* 0x000fe4000f8e10ff */
[----:B------:R-:W-:Y:S01]  /*08e0*/  LEA R9, R9, UR4, 0x2 ;  /* 0x0000000409097c11 */ /* 0x000fe2000f8e10ff */
[----:B0-----:R-:W-:-:S06]  /*08f0*/  UMOV UR4, URZ ;  /* 0x000000ff00047c82 */ /* 0x001fcc0008000000 */
.L_x_1:
[----:B------:R-:W0:Y:S01]  /*0900*/  @!P1 LDC.64 R14, c[0x0][0x380] ;  /* 0x0000e000ff0e9b82 */ /* 0x000e220000000a00 */
[----:B------:R-:W-:Y:S02]  /*0910*/  MOV R61, UR9 ;  /* 0x00000009003d7c02 */ /* 0x000fe40008000f00 */
[----:B------:R-:W-:-:S03]  /*0920*/  CS2R R12, SRZ ;  /* 0x00000000000c7805 */ /* 0x000fc6000001ff00 */
[----:B------:R-:W-:-:S04]  /*0930*/  @!P1 IMAD R19, R61, UR4, R38 ;  /* 0x000000043d139c24 */ /* 0x000fc8000f8e0226 */
[----:B0-----:R-:W-:Y:S02]  /*0940*/  @!P1 IMAD.WIDE R18, R19, 0x4, R14 ;  /* 0x0000000413129825 */ /* 0x001fe400078e020e */
[----:B------:R-:W0:Y:S03]  /*0950*/  LDC.64 R14, c[0x0][0x388] ;  /* 0x0000e200ff0e7b82 */ /* 0x000e260000000a00 */
[----:B------:R-:W2:Y:S01]  /*0960*/  @!P1 LDG.E.64 R12, desc[UR14][R18.64+-0x7200] ;  /* 0xff8e000e120c9981 */ /* 0x000ea2000c1e1b00 */
[----:B------:R-:W-:Y:S01]  /*0970*/  IMAD R3, R61, UR4, R2 ;  /* 0x000000043d037c24 */ /* 0x000fe2000f8e0202 */
[----:B------:R-:W-:-:S03]  /*0980*/  MOV R17, UR8 ;  /* 0x0000000800117c02 */ /* 0x000fc60008000f00 */
[----:B0-----:R-:W-:Y:S01]  /*0990*/  IMAD.WIDE R14, R3, 0x4, R14 ;  /* 0x00000004030e7825 */ /* 0x001fe200078e020e */
[----:B------:R-:W-:-:S04]  /*09a0*/  MOV R3, UR8 ;  /* 0x0000000800037c02 */ /* 0x000fc80008000f00 */
[----:B------:R0:W3:Y:S01]  /*09b0*/  LDG.E R10, desc[UR14][R14.64] ;  /* 0x0000000e0e0a7981 */ /* 0x0000e2000c1e1900 */
[----:B------:R-:W-:-:S04]  /*09c0*/  IMAD.WIDE R16, R17, 0x4, R14 ;  /* 0x0000000411107825 */ /* 0x000fc800078e020e */
[C---:B0-----:R-:W-:Y:S02]  /*09d0*/  IMAD.WIDE R14, R3.reuse, 0x4, R16 ;  /* 0x00000004030e7825 */ /* 0x041fe400078e0210 */
[----:B------:R-:W4:Y:S04]  /*09e0*/  LDG.E R16, desc[UR14][R16.64] ;  /* 0x0000000e10107981 */ /* 0x000f28000c1e1900 */
[----:B------:R0:W5:Y:S02]  /*09f0*/  LDG.E R20, desc[UR14][R14.64] ;  /* 0x0000000e0e147981 */ /* 0x000164000c1e1900 */
[----:B0-----:R-:W-:-:S05]  /*0a00*/  IMAD.WIDE R14, R3, 0x4, R14 ;  /* 0x00000004030e7825 */ /* 0x001fca00078e020e */
[----:B------:R0:W5:Y:S01]  /*0a10*/  LDG.E R23, desc[UR14][R14.64] ;  /* 0x0000000e0e177981 */ /* 0x000162000c1e1900 */
[----:B------:R-:W-:Y:S01]  /*0a20*/  MOV R19, UR8 ;  /* 0x0000000800137c02 */ /* 0x000fe20008000f00 */
[----:B0-----:R-:W-:-:S05]  /*0a30*/  IMAD.WIDE R14, R3, 0x4, R14 ;  /* 0x00000004030e7825 */ /* 0x001fca00078e020e */
[----:B------:R-:W5:Y:S01]  /*0a40*/  LDG.E R21, desc[UR14][R14.64] ;  /* 0x0000000e0e157981 */ /* 0x000f62000c1e1900 */
[----:B------:R-:W-:-:S05]  /*0a50*/  IMAD.WIDE R18, R19, 0x4, R14 ;  /* 0x0000000413127825 */ /* 0x000fca00078e020e */
[----:B------:R0:W5:Y:S02]  /*0a60*/  LDG.E R22, desc[UR14][R18.64] ;  /* 0x0000000e12167981 */ /* 0x000164000c1e1900 */
[----:B0-----:R-:W-:-:S04]  /*0a70*/  IMAD.WIDE R18, R3, 0x4, R18 ;  /* 0x0000000403127825 */ /* 0x001fc800078e0212 */
[C---:B------:R-:W-:Y:S02]  /*0a80*/  IMAD.WIDE R14, R3.reuse, 0x4, R18 ;  /* 0x00000004030e7825 */ /* 0x040fe400078e0212 */
[----:B------:R-:W5:Y:S04]  /*0a90*/  LDG.E R19, desc[UR14][R18.64] ;  /* 0x0000000e12137981 */ /* 0x000f68000c1e1900 */
[----:B------:R0:W5:Y:S02]  /*0aa0*/  LDG.E R18, desc[UR14][R14.64] ;  /* 0x0000000e0e127981 */ /* 0x000164000c1e1900 */
[----:B0-----:R-:W-:-:S05]  /*0ab0*/  IMAD.WIDE R14, R3, 0x4, R14 ;  /* 0x00000004030e7825 */ /* 0x001fca00078e020e */
[----:B------:R0:W5:Y:S01]  /*0ac0*/  LDG.E R17, desc[UR14][R14.64] ;  /* 0x0000000e0e117981 */ /* 0x000162000c1e1900 */
[----:B------:R-:W1:Y:S02]  /*0ad0*/  S2R R3, SR_TID.Y ;  /* 0x0000000000037919 */ /* 0x000e640000002200 */
[----:B-1----:R-:W-:-:S04]  /*0ae0*/  SHF.L.U32 R25, R3, 0x6, RZ ;  /* 0x0000000603197819 */ /* 0x002fc800000006ff */
[----:B------:R-:W-:Y:S02]  /*0af0*/  LOP3.LUT R25, R25, 0x180, RZ, 0xc0, !PT ;  /* 0x0000018019197812 */ /* 0x000fe400078ec0ff */
[----:B------:R-:W-:Y:S02]  /*0b00*/  SHF.L.U32 R24, R3, 0x5, RZ ;  /* 0x0000000503187819 */ /* 0x000fe400000006ff */
[----:B------:R-:W-:Y:S02]  /*0b10*/  IADD3 R57, PT, PT, R25, 0x80, RZ ;  /* 0x0000008019397810 */ /* 0x000fe40007ffe0ff */
[----:B------:R-:W-:Y:S02]  /*0b20*/  LOP3.LUT R24, R24, 0x20, RZ, 0xc0, !PT ;  /* 0x0000002018187812 */ /* 0x000fe400078ec0ff */
[----:B------:R-:W-:Y:S01]  /*0b30*/  LOP3.LUT R57, R57, 0x180, RZ, 0xc0, !PT ;  /* 0x0000018039397812 */ /* 0x000fe200078ec0ff */
[----:B--2---:R1:W-:Y:S01]  /*0b40*/  STS.64 [R39+UR11], R12 ;  /* 0x0000000c27007988 */ /* 0x0043e20008000a0b */
[----:B------:R-:W-:Y:S06]  /*0b50*/  BAR.SYNC.DEFER_BLOCKING 0x0 ;  /* 0x0000000000007b1d */ /* 0x000fec0000010000 */
[----:B------:R-:W3:Y:S04]  /*0b60*/  LDS R58, [R35] ;  /* 0x00000000233a7984 */ /* 0x000ee80000000800 */
[----:B------:R-:W4:Y:S04]  /*0b70*/  LDS R59, [R35+0x80] ;  /* 0x00008000233b7984 */ /* 0x000f280000000800 */
[----:B------:R-:W5:Y:S04]  /*0b80*/  LDS R27, [R34] ;  /* 0x00000000221b7984 */ /* 0x000f680000000800 */
[----:B------:R-:W2:Y:S01]  /*0b90*/  LDS R26, [R33] ;  /* 0x00000000211a7984 */ /* 0x000ea20000000800 */
[----:B-1----:R-:W-:-:S03]  /*0ba0*/  IADD3 R12, PT, PT, R24, R57, R2 ;  /* 0x00000039180c7210 */ /* 0x002fc60007ffe002 */
[----:B0-----:R-:W0:Y:S01]  /*0bb0*/  LDS R14, [R33+0x80] ;  /* 0x00008000210e7984 */ /* 0x001e220000000800 */
[----:B------:R-:W-:-:S06]  /*0bc0*/  LEA R13, R12, UR11, 0x2 ;  /* 0x0000000b0c0d7c11 */ /* 0x000fcc000f8e10ff */
[----:B------:R-:W1:Y:S01]  /*0bd0*/  LDS R13, [R13+0x100] ;  /* 0x000100000d0d7984 */ /* 0x000e620000000800 */
[----:B---3--:R-:W-:-:S03]  /*0be0*/  FFMA R15, R10, R58, RZ ;  /* 0x0000003a0a0f7223 */ /* 0x008fc600000000ff */
[----:B------:R-:W3:Y:S01]  /*0bf0*/  LDS R58, [R32] ;  /* 0x00000000203a7984 */ /* 0x000ee20000000800 */
[----:B----4-:R-:W-:-:S04]  /*0c00*/  FFMA R15, R16, R59, R15 ;  /* 0x0000003b100f7223 */ /* 0x010fc8000000000f */
[----:B-----5:R-:W-:Y:S02]  /*0c10*/  FFMA R12, R20, R27, R15 ;  /* 0x0000001b140c7223 */ /* 0x020fe4000000000f */
[----:B------:R-:W4:Y:S02]  /*0c20*/  LDS R27, [R32+0x80] ;  /* 0x00008000201b7984 */ /* 0x000f240000000800 */
[----:B--2---:R-:W-:Y:S02]  /*0c30*/  FFMA R26, R23, R26, R12 ;  /* 0x0000001a171a7223 */ /* 0x004fe4000000000c */
[----:B------:R-:W2:Y:S02]  /*0c40*/  LDS R12, [R31] ;  /* 0x000000001f0c7984 */ /* 0x000ea40000000800 */
[----:B0-----:R-:W-:-:S04]  /*0c50*/  FFMA R15, R21, R14, R26 ;  /* 0x0000000e150f7223 */ /* 0x001fc8000000001a */
[----:B-1----:R-:W-:Y:S02]  /*0c60*/  FFMA R26, R22, R13, R15 ;  /* 0x0000000d161a7223 */ /* 0x002fe4000000000f */
[----:B------:R-:W0:Y:S02]  /*0c70*/  @!P0 LDC.64 R14, c[0x0][0x380] ;  /* 0x0000e000ff0e8b82 */ /* 0x000e240000000a00 */
[----:B---3--:R-:W-:-:S04]  /*0c80*/  FFMA R13, R19, R58, R26 ;  /* 0x0000003a130d7223 */ /* 0x008fc8000000001a */
[----:B----4-:R-:W-:Y:S01]  /*0c90*/  FFMA R26, R18, R27, R13 ;  /* 0x0000001b121a7223 */ /* 0x010fe2000000000d */
[----:B------:R-:W-:-:S04]  /*0ca0*/  IMAD R27, R61, UR4, R40 ;  /* 0x000000043d1b7c24 */ /* 0x000fc8000f8e0228 */
[----:B------:R-:W-:Y:S02]  /*0cb0*/  @!P0 IMAD R13, R29, UR8, R27 ;  /* 0x000000081d0d8c24 */ /* 0x000fe4000f8e021b */
[----:B--2---:R-:W-:Y:S02]  /*0cc0*/  FFMA R58, R17, R12, R26 ;  /* 0x0000000c113a7223 */ /* 0x004fe4000000001a */
[----:B0-----:R-:W-:Y:S01]  /*0cd0*/  @!P0 IMAD.WIDE R14, R13, 0x4, R14 ;  /* 0x000000040d0e8825 */ /* 0x001fe200078e020e */
[----:B------:R-:W-:-:S06]  /*0ce0*/  CS2R R12, SRZ ;  /* 0x00000000000c7805 */ /* 0x000fcc000001ff00 */
[----:B------:R0:W2:Y:S04]  /*0cf0*/  @!P0 LDG.E.64 R12, desc[UR14][R14.64+-0x7200] ;  /* 0xff8e000e0e0c8981 */ /* 0x0000a8000c1e1b00 */
[----:B------:R-:W-:Y:S01]  /*0d00*/  STS [R30], R58 ;  /* 0x0000003a1e007388 */ /* 0x000fe20000000800 */
[----:B------:R-:W-:Y:S01]  /*0d10*/  BAR.SYNC.DEFER_BLOCKING 0x0 ;  /* 0x0000000000007b1d */ /* 0x000fe20000010000 */
[----:B------:R-:W-:-:S04]  /*0d20*/  IADD3 R26, PT, PT, R24, 0x60, RZ ;  /* 0x00000060181a7810 */ /* 0x000fc80007ffe0ff */
[----:B------:R-:W-:-:S04]  /*0d30*/  LOP3.LUT R26, R26, 0x60, RZ, 0xc0, !PT ;  /* 0x000000601a1a7812 */ /* 0x000fc800078ec0ff */
[----:B------:R-:W-:-:S04]  /*0d40*/  IADD3 R57, PT, PT, R26, R57, R2 ;  /* 0x000000391a397210 */ /* 0x000fc80007ffe002 */
[----:B0-----:R-:W-:Y:S01]  /*0d50*/  LEA R14, R57, UR11, 0x2 ;  /* 0x0000000b390e7c11 */ /* 0x001fe2000f8e10ff */
[----:B--2---:R-:W-:Y:S01]  /*0d60*/  STS.64 [R39+UR11], R12 ;  /* 0x0000000c27007988 */ /* 0x004fe20008000a0b */
[----:B------:R-:W-:Y:S06]  /*0d70*/  BAR.SYNC.DEFER_BLOCKING 0x0 ;  /* 0x0000000000007b1d */ /* 0x000fec0000010000 */
[----:B------:R-:W0:Y:S04]  /*0d80*/  LDS R15, [R35+0x100] ;  /* 0x00010000230f7984 */ /* 0x000e280000000800 */
[----:B------:R-:W1:Y:S04]  /*0d90*/  LDS R60, [R28] ;  /* 0x000000001c3c7984 */ /* 0x000e680000000800 */
[----:B------:R-:W2:Y:S04]  /*0da0*/  LDS R59, [R35] ;  /* 0x00000000233b7984 */ /* 0x000ea80000000800 */
[----:B------:R-:W3:Y:S04]  /*0db0*/  LDS R58, [R33+0x100] ;  /* 0x00010000213a7984 */ /* 0x000ee80000000800 */
[----:B------:R-:W4:Y:S04]  /*0dc0*/  LDS R14, [R14] ;  /* 0x000000000e0e7984 */ /* 0x000f280000000800 */
[----:B------:R-:W-:Y:S04]  /*0dd0*/  LDS R12, [R32+0x100] ;  /* 0x00010000200c7984 */ /* 0x000fe80000000800 */
[----:B------:R-:W-:Y:S01]  /*0de0*/  LDS R13, [R11] ;  /* 0x000000000b0d7984 */ /* 0x000fe20000000800 */
[----:B0-----:R-:W-:-:S04]  /*0df0*/  FFMA R15, R10, R15, RZ ;  /* 0x0000000f0a0f7223 */ /* 0x001fc800000000ff */
[----:B-1----:R-:W-:-:S04]  /*0e00*/  FFMA R15, R16, R60, R15 ;  /* 0x0000003c100f7223 */ /* 0x002fc8000000000f */
[----:B--2---:R-:W-:Y:S02]  /*0e10*/  FFMA R60, R20, R59, R15 ;  /* 0x0000003b143c7223 */ /* 0x004fe4000000000f */
[----:B------:R-:W0:Y:S02]  /*0e20*/  LDS R15, [R33] ;  /* 0x00000000210f7984 */ /* 0x000e240000000800 */
[----:B---3--:R-:W-:-:S04]  /*0e30*/  FFMA R58, R23, R58, R60 ;  /* 0x0000003a173a7223 */ /* 0x008fc8000000003c */
[----:B----4-:R-:W-:Y:S02]  /*0e40*/  FFMA R57, R21, R14, R58 ;  /* 0x0000000e15397223 */ /* 0x010fe4000000003a */
[----:B------:R-:W1:Y:S02]  /*0e50*/  LDS R58, [R32] ;  /* 0x00000000203a7984 */ /* 0x000e640000000800 */
[----:B0-----:R-:W-:Y:S02]  /*0e60*/  FFMA R60, R22, R15, R57 ;  /* 0x0000000f163c7223 */ /* 0x001fe40000000039 */
[----:B------:R-:W0:Y:S02]  /*0e70*/  @P2 LDC.64 R14, c[0x0][0x380] ;  /* 0x0000e000ff0e2b82 */ /* 0x000e240000000a00 */
[----:B------:R-:W-:-:S04]  /*0e80*/  FFMA R57, R19, R12, R60 ;  /* 0x0000000c13397223 */ /* 0x000fc8000000003c */
[----:B------:R-:W-:Y:S01]  /*0e90*/  FFMA R12, R18, R13, R57 ;  /* 0x0000000d120c7223 */ /* 0x000fe20000000039 */
[----:B------:R-:W-:-:S03]  /*0ea0*/  @P2 IMAD R13, R5, UR8, R27 ;  /* 0x00000008050d2c24 */ /* 0x000fc6000f8e021b */
[----:B-1----:R-:W-:Y:S01]  /*0eb0*/  FFMA R57, R17, R58, R12 ;  /* 0x0000003a11397223 */ /* 0x002fe2000000000c */
[----:B0-----:R-:W-:Y:S01]  /*0ec0*/  @P2 IMAD.WIDE R14, R13, 0x4, R14 ;  /* 0x000000040d0e2825 */ /* 0x001fe200078e020e */
[----:B------:R-:W-:-:S06]  /*0ed0*/  CS2R R12, SRZ ;  /* 0x00000000000c7805 */ /* 0x000fcc000001ff00 */
[----:B------:R0:W2:Y:S04]  /*0ee0*/  @P2 LDG.E.64 R12, desc[UR14][R14.64+-0x7200] ;  /* 0xff8e000e0e0c2981 */ /* 0x0000a8000c1e1b00 */
[----:B------:R-:W-:Y:S01]  /*0ef0*/  STS [R8], R57 ;  /* 0x0000003908007388 */ /* 0x000fe20000000800 */
[----:B------:R-:W-:Y:S08]  /*0f00*/  BAR.SYNC.DEFER_BLOCKING 0x0 ;  /* 0x0000000000007b1d */ /* 0x000ff00000010000 */
[----:B0-----:R-:W0:Y:S01]  /*0f10*/  @P3 LDC.64 R14, c[0x0][0x380] ;  /* 0x0000e000ff0e3b82 */ /* 0x001e220000000a00 */
[----:B------:R-:W-:-:S04]  /*0f20*/  @P3 IMAD R27, R4, UR8, R27 ;  /* 0x00000008041b3c24 */ /* 0x000fc8000f8e021b */
[----:B0-----:R-:W-:Y:S01]  /*0f30*/  @P3 IMAD.WIDE R14, R27, 0x4, R14 ;  /* 0x000000041b0e3825 */ /* 0x001fe200078e020e */
[----:B------:R-:W-:-:S04]  /*0f40*/  IADD3 R25, PT, PT, R25, -0x80, RZ ;  /* 0xffffff8019197810 */ /* 0x000fc80007ffe0ff */
[----:B------:R-:W-:Y:S01]  /*0f50*/  LOP3.LUT R25, R25, 0x180, RZ, 0xc0, !PT ;  /* 0x0000018019197812 */ /* 0x000fe200078ec0ff */
[----:B--2---:R0:W-:Y:S01]  /*0f60*/  STS.64 [R39+UR11], R12 ;  /* 0x0000000c27007988 */ /* 0x0041e20008000a0b */
[----:B------:R-:W-:Y:S01]  /*0f70*/  BAR.SYNC.DEFER_BLOCKING 0x0 ;  /* 0x0000000000007b1d */ /* 0x000fe20000010000 */
[----:B0-----:R-:W-:-:S06]  /*0f80*/  CS2R R12, SRZ ;  /* 0x00000000000c7805 */ /* 0x001fcc000001ff00 */
[----:B------:R0:W2:Y:S04]  /*0f90*/  @P3 LDG.E.64 R12, desc[UR14][R14.64+-0x7200] ;  /* 0xff8e000e0e0c3981 */ /* 0x0000a8000c1e1b00 */
[----:B------:R-:W1:Y:S04]  /*0fa0*/  LDS R27, [R32+0x100] ;  /* 0x00010000201b7984 */ /* 0x000e680000000800 */
[----:B------:R-:W3:Y:S04]  /*0fb0*/  LDS R58, [R11] ;  /* 0x000000000b3a7984 */ /* 0x000ee80000000800 */
[----:B------:R-:W4:Y:S04]  /*0fc0*/  LDS R57, [R32] ;  /* 0x0000000020397984 */ /* 0x000f280000000800 */
[----:B0-----:R-:W0:Y:S01]  /*0fd0*/  LDS R14, [R7+0x100] ;  /* 0x00010000070e7984 */ /* 0x001e220000000800 */
[----:B-1----:R-:W-:-:S04]  /*0fe0*/  FFMA R27, R10, R27, RZ ;  /* 0x0000001b0a1b7223 */ /* 0x002fc800000000ff */
[----:B---3--:R-:W-:Y:S01]  /*0ff0*/  FFMA R27, R16, R58, R27 ;  /* 0x0000003a101b7223 */ /* 0x008fe2000000001b */
[----:B------:R-:W-:-:S04]  /*1000*/  IADD3 R58, PT, PT, R26, R25, R2 ;  /* 0x000000191a3a7210 */ /* 0x000fc80007ffe002 */
[----:B------:R-:W-:-:S06]  /*1010*/  LEA R58, R58, UR11, 0x2 ;  /* 0x0000000b3a3a7c11 */ /* 0x000fcc000f8e10ff */
[----:B------:R-:W1:Y:S01]  /*1020*/  LDS R58, [R58] ;  /* 0x000000003a3a7984 */ /* 0x000e620000000800 */
[----:B----4-:R-:W-:-:S03]  /*1030*/  FFMA R26, R20, R57, R27 ;  /* 0x00000039141a7223 */ /* 0x010fc6000000001b */
[----:B------:R-:W-:Y:S01]  /*1040*/  LDS R27, [R28] ;  /* 0x000000001c1b7984 */ /* 0x000fe20000000800 */
[----:B0-----:R-:W-:-:S03]  /*1050*/  FFMA R14, R23, R14, R26 ;  /* 0x0000000e170e7223 */ /* 0x001fc6000000001a */
[----:B------:R-:W-:Y:S01]  /*1060*/  LDS R26, [R35+0x100] ;  /* 0x00010000231a7984 */ /* 0x000fe20000000800 */
[----:B-1----:R-:W-:-:S03]  /*1070*/  FFMA R15, R21, R58, R14 ;  /* 0x0000003a150f7223 */ /* 0x002fc6000000000e */
[----:B------:R-:W0:Y:S02]  /*1080*/  LDS R14, [R7] ;  /* 0x00000000070e7984 */ /* 0x000e240000000800 */
[----:B0-----:R-:W-:-:S04]  /*1090*/  FFMA R14, R22, R14, R15 ;  /* 0x0000000e160e7223 */ /* 0x001fc8000000000f */
[----:B------:R-:W-:Y:S02]  /*10a0*/  FFMA R15, R19, R26, R14 ;  /* 0x0000001a130f7223 */ /* 0x000fe4000000000e */
[----:B------:R-:W0:Y:S02]  /*10b0*/  LDS R26, [R35] ;  /* 0x00000000231a7984 */ /* 0x000e240000000800 */
[----:B------:R-:W-:-:S04]  /*10c0*/  FFMA R14, R18, R27, R15 ;  /* 0x0000001b120e7223 */ /* 0x000fc8000000000f */
[----:B0-----:R-:W-:-:S05]  /*10d0*/  FFMA R60, R17, R26, R14 ;  /* 0x0000001a113c7223 */ /* 0x001fca000000000e */
[----:B------:R-:W-:Y:S01]  /*10e0*/  STS [R9], R60 ;  /* 0x0000003c09007388 */ /* 0x000fe20000000800 */
[----:B------:R-:W-:Y:S01]  /*10f0*/  BAR.SYNC.DEFER_BLOCKING 0x0 ;  /* 0x0000000000007b1d */ /* 0x000fe20000010000 */
[----:B------:R-:W-:-:S04]  /*1100*/  IADD3 R24, PT, PT, R24, R25, R2 ;  /* 0x0000001918187210 */ /* 0x000fc80007ffe002 */
[----:B------:R-:W-:Y:S01]  /*1110*/  LEA R15, R24, UR11, 0x2 ;  /* 0x0000000b180f7c11 */ /* 0x000fe2000f8e10ff */
[----:B--2---:R-:W-:Y:S02]  /*1120*/  STS.64 [R39+UR11], R12 ;  /* 0x0000000c27007988 */ /* 0x004fe40008000a0b */
[----:B------:R-:W-:Y:S06]  /*1130*/  BAR.SYNC.DEFER_BLOCKING 0x0 ;  /* 0x0000000000007b1d */ /* 0x000fec0000010000 */
[----:B------:R-:W0:Y:S04]  /*1140*/  LDS R59, [R32] ;  /* 0x00000000203b7984 */ /* 0x000e280000000800 */
[----:B------:R-:W1:Y:S04]  /*1150*/  LDS R57, [R32+0x80] ;  /* 0x0000800020397984 */ /* 0x000e680000000800 */
[----:B------:R-:W2:Y:S04]  /*1160*/  LDS R27, [R31] ;  /* 0x000000001f1b7984 */ /* 0x000ea80000000800 */
[----:B------:R-:W3:Y:S04]  /*1170*/  LDS R26, [R7] ;  /* 0x00000000071a7984 */ /* 0x000ee80000000800 */
[----:B------:R-:W4:Y:S04]  /*1180*/  LDS R14, [R7+0x80] ;  /* 0x00008000070e7984 */ /* 0x000f280000000800 */
[----:B------:R-:W5:Y:S04]  /*1190*/  LDS R15, [R15+0x100] ;  /* 0x000100000f0f7984 */ /* 0x000f680000000800 */
[----:B------:R-:W5:Y:S04]  /*11a0*/  LDS R24, [R35] ;  /* 0x0000000023187984 */ /* 0x000f680000000800 */
[----:B------:R-:W5:Y:S04]  /*11b0*/  LDS R13, [R35+0x80] ;  /* 0x00008000230d7984 */ /* 0x000f680000000800 */
[----:B------:R-:W5:Y:S01]  /*11c0*/  LDS R12, [R34] ;  /* 0x00000000220c7984 */ /* 0x000f620000000800 */
[----:B0-----:R-:W-:-:S04]  /*11d0*/  FFMA R59, R10, R59, RZ ;  /* 0x0000003b0a3b7223 */ /* 0x001fc800000000ff */
[----:B-1----:R-:W-:Y:S02]  /*11e0*/  FFMA R57, R16, R57, R59 ;  /* 0x0000003910397223 */ /* 0x002fe4000000003b */
[----:B------:R-:W0:Y:S02]  /*11f0*/  LDC.64 R58, c[0x0][0x390] ;  /* 0x0000e400ff3a7b82 */ /* 0x000e240000000a00 */
[----:B--2---:R-:W-:-:S04]  /*1200*/  FFMA R20, R20, R27, R57 ;  /* 0x0000001b14147223 */ /* 0x004fc80000000039 */
[----:B---3--:R-:W-:-:S04]  /*1210*/  FFMA R20, R23, R26, R20 ;  /* 0x0000001a17147223 */ /* 0x008fc80000000014 */
[----:B----4-:R-:W-:-:S04]  /*1220*/  FFMA R21, R21, R14, R20 ;  /* 0x0000000e15157223 */ /* 0x010fc80000000014 */
[----:B-----5:R-:W-:-:S04]  /*1230*/  FFMA R22, R22, R15, R21 ;  /* 0x0000000f16167223 */ /* 0x020fc80000000015 */
[----:B------:R-:W-:-:S04]  /*1240*/  FFMA R19, R19, R24, R22 ;  /* 0x0000001813137223 */ /* 0x000fc80000000016 */
[----:B------:R-:W-:-:S04]  /*1250*/  FFMA R18, R18, R13, R19 ;  /* 0x0000000d12127223 */ /* 0x000fc80000000013 */
[----:B------:R-:W-:Y:S01]  /*1260*/  FFMA R21, R17, R12, R18 ;  /* 0x0000000c11157223 */ /* 0x000fe20000000012 */
[----:B------:R-:W-:-:S04]  /*1270*/  SHF.L.U32 R10, R2, 0x4, RZ ;  /* 0x00000004020a7819 */ /* 0x000fc800000006ff */
[----:B------:R-:W-:Y:S01]  /*1280*/  STS [R6], R21 ;  /* 0x0000001506007388 */ /* 0x000fe20000000800 */
[----:B------:R-:W-:Y:S02]  /*1290*/  SHF.L.U32 R14, R2, 0x2, RZ ;  /* 0x00000002020e7819 */ /* 0x000fe400000006ff */
[----:B------:R-:W-:Y:S02]  /*12a0*/  LOP3.LUT R10, R10, 0x3f80, RZ, 0xc0, !PT ;  /* 0x00003f800a0a7812 */ /* 0x000fe400078ec0ff */
[----:B------:R-:W-:Y:S02]  /*12b0*/  LOP3.LUT R23, R14, 0x1c, RZ, 0xc0, !PT ;  /* 0x0000001c0e177812 */ /* 0x000fe400078ec0ff */
[----:B------:R-:W-:Y:S02]  /*12c0*/  LEA R10, R3, R10, 0x9 ;  /* 0x0000000a030a7211 */ /* 0x000fe400078e48ff */
[----:B------:R-:W-:Y:S02]  /*12d0*/  MOV R15, UR4 ;  /* 0x00000004000f7c02 */ /* 0x000fe40008000f00 */
[----:B------:R-:W-:-:S04]  /*12e0*/  IADD3 R10, PT, PT, R23, R10, RZ ;  /* 0x0000000a170a7210 */ /* 0x000fc80007ffe0ff */
[----:B------:R-:W-:-:S05]  /*12f0*/  LEA R13, R15, R10, 0xc ;  /* 0x0000000a0f0d7211 */ /* 0x000fca00078e60ff */
[----:B0-----:R-:W-:Y:S01]  /*1300*/  IMAD.WIDE.U32 R58, R13, 0x4, R58 ;  /* 0x000000040d3a7825 */ /* 0x001fe200078e003a */
[----:B------:R-:W-:Y:S06]  /*1310*/  BAR.SYNC.DEFER_BLOCKING 0x0 ;  /* 0x0000000000007b1d */ /* 0x000fec0000010000 */
[----:B------:R-:W2:Y:S04]  /*1320*/  LDG.E.128 R12, desc[UR14][R58.64+0x2000] ;  /* 0x0020000e3a0c7981 */ /* 0x000ea8000c1e1d00 */
[----:B------:R-:W3:Y:S01]  /*1330*/  LDG.E.128 R16, desc[UR14][R58.64] ;  /* 0x0000000e3a107981 */ /* 0x000ee2000c1e1d00 */
[----:B------:R-:W0:Y:S01]  /*1340*/  S2UR UR10, SR_CgaCtaId ;  /* 0x00000000000a79c3 */ /* 0x000e220000008800 */
[----:B------:R-:W-:-:S02]  /*1350*/  SHF.L.U32 R10, R2, 0x2, RZ ;  /* 0x00000002020a7819 */ /* 0x000fc400000006ff */
[----:B------:R-:W-:Y:S01]  /*1360*/  SHF.L.U32 R60, R2, 0x3, RZ ;  /* 0x00000003023c7819 */ /* 0x000fe200000006ff */
[----:B------:R-:W-:Y:S01]  /*1370*/  UMOV UR6, 0x400 ;  /* 0x0000040000067882 */ /* 0x000fe20000000000 */
[----:B------:R-:W-:Y:S02]  /*1380*/  LOP3.LUT R10, R10, 0x3c, RZ, 0xe2, !PT ;  /* 0x0000003c0a0a7812 */ /* 0x000fe400078ee2ff */
[----:B------:R-:W-:Y:S02]  /*1390*/  LOP3.LUT R60, R60, 0x1f80, RZ, 0xc0, !PT ;  /* 0x00001f803c3c7812 */ /* 0x000fe400078ec0ff */
[----:B------:R-:W-:Y:S02]  /*13a0*/  LEA R57, R61, R10, 0x6 ;  /* 0x0000000a3d397211 */ /* 0x000fe400078e30ff */
[----:B------:R-:W-:Y:S01]  /*13b0*/  LEA R60, R3, R60, 0x8 ;  /* 0x0000003c033c7211 */ /* 0x000fe200078e40ff */
[----:B0-----:R-:W-:Y:S01]  /*13c0*/  ULEA UR6, UR10, UR6, 0x18 ;  /* 0x000000060a067291 */ /* 0x001fe2000f8ec0ff */
[----:B--2---:R-:W-:Y:S04]  /*13d0*/  STS.128 [R37+0x800], R12 ;  /* 0x0008000c25007388 */ /* 0x004fe80000000c00 */
[----:B---3--:R-:W-:Y:S01]  /*13e0*/  STS.128 [R37], R16 ;  /* 0x0000001025007388 */ /* 0x008fe20000000c00 */
[----:B------:R-:W-:Y:S06]  /*13f0*/  BAR.SYNC.DEFER_BLOCKING 0x0 ;  /* 0x0000000000007b1d */ /* 0x000fec0000010000 */
[----:B------:R-:W-:Y:S04]  /*1400*/  LDS R21, [R57+UR6] ;  /* 0x0000000639157984 */ /* 0x000fe80008000800 */
[----:B------:R-:W0:Y:S04]  /*1410*/  LDS.128 R12, [R60+UR6] ;  /* 0x000000063c0c7984 */ /* 0x000e280008000c00 */
[----:B------:R-:W1:Y:S04]  /*1420*/  LDS.128 R16, [R60+UR6+0x400] ;  /* 0x000400063c107984 */ /* 0x000e680008000c00 */
[----:B------:R-:W2:Y:S04]  /*1430*/  LDS R23, [R57+UR6+0x40] ;  /* 0x0000400639177984 */ /* 0x000ea80008000800 */
[----:B------:R-:W3:Y:S04]  /*1440*/  LDS R22, [R57+UR6+0x80] ;  /* 0x0000800639167984 */ /* 0x000ee80008000800 */
[----:B------:R-:W4:Y:S04]  /*1450*/  LDS R25, [R57+UR6+0x100] ;  /* 0x0001000639197984 */ /* 0x000f280008000800 */
[----:B------:R-:W-:Y:S01]  /*1460*/  LDS R24, [R57+UR6+0x1c0] ;  /* 0x0001c00639187984 */ /* 0x000fe20008000800 */
[----:B0-----:R-:W-:Y:S01]  /*1470*/  FFMA R46, R12, R21, R46 ;  /* 0x000000150c2e7223 */ /* 0x001fe2000000002e */
[----:B-1----:R-:W-:-:S02]  /*1480*/  FFMA R44, R21, R16, R44 ;  /* 0x00000010152c7223 */ /* 0x002fc4000000002c */
[----:B------:R-:W0:Y:S01]  /*1490*/  LDS R21, [R57+UR6+0xc0] ;  /* 0x0000c00639157984 */ /* 0x000e220008000800 */
[----:B--2---:R-:W-:Y:S01]  /*14a0*/  FFMA R20, R12, R23, R49 ;  /* 0x000000170c147223 */ /* 0x004fe20000000031 */
[----:B------:R-:W-:Y:S02]  /*14b0*/  FFMA R56, R23, R16, R56 ;  /* 0x0000001017387223 */ /* 0x000fe40000000038 */
[----:B------:R-:W1:Y:S04]  /*14c0*/  LDS R23, [R57+UR6+0x140] ;  /* 0x0001400639177984 */ /* 0x000e680008000800 */
[----:B------:R-:W2:Y:S01]  /*14d0*/  LDS R16, [R57+UR6+0x180] ;  /* 0x0001800639107984 */ /* 0x000ea20008000800 */
[----:B---3--:R-:W-:-:S03]  /*14e0*/  FFMA R27, R13, R22, R46 ;  /* 0x000000160d1b7223 */ /* 0x008fc6000000002e */
[----:B------:R-:W-:Y:S01]  /*14f0*/  LDS R46, [R57+UR6+0xc40] ;  /* 0x000c4006392e7984 */ /* 0x000fe20008000800 */
[----:B----4-:R-:W-:-:S03]  /*1500*/  FFMA R12, R14, R25, R27 ;  /* 0x000000190e0c7223 */ /* 0x010fc6000000001b */
[----:B------:R-:W-:Y:S01]  /*1510*/  LDS R27, [R57+UR6+0x200] ;  /* 0x00020006391b7984 */ /* 0x000fe20008000800 */
[-C--:B0-----:R-:W-:Y:S01]  /*1520*/  FFMA R20, R13, R21.reuse, R20 ;  /* 0x000000150d147223 */ /* 0x081fe20000000014 */
[C---:B------:R-:W-:Y:S01]  /*1530*/  FFMA R13, R17.reuse, R22, R44 ;  /* 0x00000016110d7223 */ /* 0x040fe2000000002c */
[----:B------:R-:W-:Y:S02]  /*1540*/  FFMA R56, R17, R21, R56 ;  /* 0x0000001511387223 */ /* 0x000fe40000000038 */
[----:B-1----:R-:W-:Y:S01]  /*1550*/  FFMA R17, R14, R23, R20 ;  /* 0x000000170e117223 */ /* 0x002fe20000000014 */
[C---:B------:R-:W-:Y:S01]  /*1560*/  FFMA R26, R18.reuse, R25, R13 ;  /* 0x00000019121a7223 */ /* 0x040fe2000000000d */
[----:B------:R-:W-:Y:S02]  /*1570*/  FFMA R25, R18, R23, R56 ;  /* 0x0000001712197223 */ /* 0x000fe40000000038 */
[C---:B------:R-:W-:Y:S01]  /*1580*/  FFMA R18, R15.reuse, R24, R17 ;  /* 0x000000180f127223 */ /* 0x040fe20000000011 */
[----:B------:R-:W0:Y:S01]  /*1590*/  LDS.128 R20, [R60+UR6+0x10] ;  /* 0x000010063c147984 */ /* 0x000e220008000c00 */
[----:B--2---:R-:W-:-:S03]  /*15a0*/  FFMA R49, R15, R16, R12 ;  /* 0x000000100f317223 */ /* 0x004fc6000000000c */
[----:B------:R-:W1:Y:S04]  /*15b0*/  LDS R17, [R57+UR6+0x240] ;  /* 0x0002400639117984 */ /* 0x000e680008000800 */
[----:B------:R-:W2:Y:S01]  /*15c0*/  LDS.128 R12, [R60+UR6+0x410] ;  /* 0x000410063c0c7984 */ /* 0x000ea20008000c00 */
[C---:B------:R-:W-:Y:S01]  /*15d0*/  FFMA R26, R19.reuse, R16, R26 ;  /* 0x00000010131a7223 */ /* 0x040fe2000000001a */
[----:B------:R-:W-:Y:S02]  /*15e0*/  FFMA R24, R19, R24, R25 ;  /* 0x0000001813187223 */ /* 0x000fe40000000019 */
[----:B------:R-:W3:Y:S04]  /*15f0*/  LDS R19, [R57+UR6+0x2c0] ;  /* 0x0002c00639137984 */ /* 0x000ee80008000800 */
[----:B------:R-:W-:Y:S04]  /*1600*/  LDS R25, [R57+UR6+0x300] ;  /* 0x0003000639197984 */ /* 0x000fe80008000800 */
[----:B------:R-:W-:Y:S01]  /*1610*/  LDS R56, [R57+UR6+0xe00] ;  /* 0x000e000639387984 */ /* 0x000fe20008000800 */
[C---:B0-----:R-:W-:Y:S01]  /*1620*/  FFMA R16, R20.reuse, R27, R49 ;  /* 0x0000001b14107223 */ /* 0x041fe20000000031 */
[----:B-1----:R-:W-:-:S02]  /*1630*/  FFMA R20, R20, R17, R18 ;  /* 0x0000001114147223 */ /* 0x002fc40000000012 */
[----:B------:R-:W0:Y:S01]  /*1640*/  LDS R18, [R57+UR6+0x280] ;  /* 0x0002800639127984 */ /* 0x000e220008000800 */
[----:B--2---:R-:W-:-:S03]  /*1650*/  FFMA R44, R17, R12, R24 ;  /* 0x0000000c112c7223 */ /* 0x004fc60000000018 */
[----:B------:R-:W1:Y:S01]  /*1660*/  LDS R17, [R57+UR6+0x340] ;  /* 0x0003400639117984 */ /* 0x000e620008000800 */
[----:B------:R-:W-:-:S03]  /*1670*/  FFMA R26, R27, R12, R26 ;  /* 0x0000000c1b1a7223 */ /* 0x000fc6000000001a */
[----:B------:R-:W2:Y:S04]  /*1680*/  LDS R12, [R57+UR6+0x380] ;  /* 0x00038006390c7984 */ /* 0x000ea80008000800 */
[----:B------:R-:W4:Y:S01]  /*1690*/  LDS R24, [R57+UR6+0x3c0] ;  /* 0x0003c00639187984 */ /* 0x000f220008000800 */
[-C--:B---3--:R-:W-:Y:S01]  /*16a0*/  FFMA R20, R21, R19.reuse, R20 ;  /* 0x0000001315147223 */ /* 0x088fe20000000014 */
[----:B------:R-:W-:Y:S01]  /*16b0*/  FFMA R44, R13, R19, R44 ;  /* 0x000000130d2c7223 */ /* 0x000fe2000000002c */
[-C--:B0-----:R-:W-:Y:S01]  /*16c0*/  FFMA R27, R21, R18.reuse, R16 ;  /* 0x00000012151b7223 */ /* 0x081fe20000000010 */
[----:B------:R-:W-:-:S03]  /*16d0*/  FFMA R21, R13, R18, R26 ;  /* 0x000000120d157223 */ /* 0x000fc6000000001a */
[C---:B------:R-:W-:Y:S01]  /*16e0*/  FFMA R16, R22.reuse, R25, R27 ;  /* 0x0000001916107223 */ /* 0x040fe2000000001b */
[----:B-1----:R-:W-:Y:S01]  /*16f0*/  FFMA R13, R22, R17, R20 ;  /* 0x00000011160d7223 */ /* 0x002fe20000000014 */
[C---:B------:R-:W-:Y:S01]  /*1700*/  FFMA R26, R14.reuse, R25, R21 ;  /* 0x000000190e1a7223 */ /* 0x040fe20000000015 */
[----:B------:R-:W-:Y:S01]  /*1710*/  FFMA R25, R14, R17, R44 ;  /* 0x000000110e197223 */ /* 0x000fe2000000002c */
[C---:B--2---:R-:W-:Y:S01]  /*1720*/  FFMA R49, R23.reuse, R12, R16 ;  /* 0x0000000c17317223 */ /* 0x044fe20000000010 */
[----:B------:R-:W-:Y:S01]  /*1730*/  LDS R27, [R57+UR6+0x400] ;  /* 0x00040006391b7984 */ /* 0x000fe20008000800 */
[----:B----4-:R-:W-:-:S03]  /*1740*/  FFMA R14, R23, R24, R13 ;  /* 0x00000018170e7223 */ /* 0x010fc6000000000d */
[----:B------:R-:W-:Y:S04]  /*1750*/  LDS.128 R16, [R60+UR6+0x420] ;  /* 0x000420063c107984 */ /* 0x000fe80008000c00 */
[----:B------:R-:W0:Y:S04]  /*1760*/  LDS.128 R20, [R60+UR6+0x20] ;  /* 0x000020063c147984 */ /* 0x000e280008000c00 */
[----:B------:R-:W1:Y:S01]  /*1770*/  LDS R13, [R57+UR6+0x440] ;  /* 0x00044006390d7984 */ /* 0x000e620008000800 */
[C---:B------:R-:W-:Y:S01]  /*1780*/  FFMA R26, R15.reuse, R12, R26 ;  /* 0x0000000c0f1a7223 */ /* 0x040fe2000000001a */
[----:B------:R-:W-:-:S02]  /*1790*/  FFMA R24, R15, R24, R25 ;  /* 0x000000180f187223 */ /* 0x000fc40000000019 */
[----:B------:R-:W2:Y:S04]  /*17a0*/  LDS R15, [R57+UR6+0x4c0] ;  /* 0x0004c006390f7984 */ /* 0x000ea80008000800 */
[----:B------:R-:W-:Y:S01]  /*17b0*/  LDS R25, [R57+UR6+0x500] ;  /* 0x0005000639197984 */ /* 0x000fe20008000800 */
[C---:B0-----:R-:W-:Y:S01]  /*17c0*/  FFMA R12, R20.reuse, R27, R49 ;  /* 0x0000001b140c7223 */ /* 0x041fe20000000031 */
[----:B-1----:R-:W-:Y:S02]  /*17d0*/  FFMA R20, R20, R13, R14 ;  /* 0x0000000d14147223 */ /* 0x002fe4000000000e */
[----:B------:R-:W0:Y:S01]  /*17e0*/  LDS R14, [R57+UR6+0x480] ;  /* 0x00048006390e7984 */ /* 0x000e220008000800 */
[----:B------:R-:W-:-:S03]  /*17f0*/  FFMA R44, R13, R16, R24 ;  /* 0x000000100d2c7223 */ /* 0x000fc60000000018 */
[----:B------:R-:W1:Y:S01]  /*1800*/  LDS R13, [R57+UR6+0x540] ;  /* 0x00054006390d7984 */ /* 0x000e620008000800 */
[----:B------:R-:W-:-:S03]  /*1810*/  FFMA R26, R27, R16, R26 ;  /* 0x000000101b1a7223 */ /* 0x000fc6000000001a */
[----:B------:R-:W3:Y:S04]  /*1820*/  LDS R16, [R57+UR6+0x580] ;  /* 0x0005800639107984 */ /* 0x000ee80008000800 */
[----:B------:R-:W4:Y:S01]  /*1830*/  LDS R24, [R57+UR6+0x5c0] ;  /* 0x0005c00639187984 */ /* 0x000f220008000800 */
[-C--:B--2---:R-:W-:Y:S01]  /*1840*/  FFMA R20, R21, R15.reuse, R20 ;  /* 0x0000000f15147223 */ /* 0x084fe20000000014 */
[----:B------:R-:W-:Y:S01]  /*1850*/  FFMA R44, R17, R15, R44 ;  /* 0x0000000f112c7223 */ /* 0x000fe2000000002c */
[-C--:B0-----:R-:W-:Y:S01]  /*1860*/  FFMA R27, R21, R14.reuse, R12 ;  /* 0x0000000e151b7223 */ /* 0x081fe2000000000c */
[----:B------:R-:W-:Y:S02]  /*1870*/  FFMA R21, R17, R14, R26 ;  /* 0x0000000e11157223 */ /* 0x000fe4000000001a */
[----:B------:R-:W-:Y:S01]  /*1880*/  LDS R17, [R57+UR6+0x640] ;  /* 0x0006400639117984 */ /* 0x000fe20008000800 */
[C---:B------:R-:W-:Y:S01]  /*1890*/  FFMA R12, R22.reuse, R25, R27 ;  /* 0x00000019160c7223 */ /* 0x040fe2000000001b */
[----:B-1----:R-:W-:Y:S01]  /*18a0*/  FFMA R15, R22, R13, R20 ;  /* 0x0000000d160f7223 */ /* 0x002fe20000000014 */
[C---:B------:R-:W-:Y:S01]  /*18b0*/  FFMA R26, R18.reuse, R25, R21 ;  /* 0x00000019121a7223 */ /* 0x040fe20000000015 */
[----:B------:R-:W-:Y:S01]  /*18c0*/  FFMA R25, R18, R13, R44 ;  /* 0x0000000d12197223 */ /* 0x000fe2000000002c */
[C---:B---3--:R-:W-:Y:S01]  /*18d0*/  FFMA R49, R23.reuse, R16, R12 ;  /* 0x0000001017317223 */ /* 0x048fe2000000000c */
[----:B------:R-:W-:Y:S01]  /*18e0*/  LDS R27, [R57+UR6+0x600] ;  /* 0x00060006391b7984 */ /* 0x000fe20008000800 */
[----:B----4-:R-:W-:-:S03]  /*18f0*/  FFMA R18, R23, R24, R15 ;  /* 0x0000001817127223 */ /* 0x010fc6000000000f */
[----:B------:R-:W0:Y:S04]  /*1900*/  LDS.128 R20, [R60+UR6+0x30] ;  /* 0x000030063c147984 */ /* 0x000e280008000c00 */
[----:B------:R-:W1:Y:S01]  /*1910*/  LDS.128 R12, [R60+UR6+0x430] ;  /* 0x000430063c0c7984 */ /* 0x000e620008000c00 */
[C---:B------:R-:W-:Y:S01]  /*1920*/  FFMA R26, R19.reuse, R16, R26 ;  /* 0x00000010131a7223 */ /* 0x040fe2000000001a */
[----:B------:R-:W-:Y:S02]  /*1930*/  FFMA R24, R19, R24, R25 ;  /* 0x0000001813187223 */ /* 0x000fe40000000019 */
[----:B------:R-:W2:Y:S04]  /*1940*/  LDS R19, [R57+UR6+0x6c0] ;  /* 0x0006c00639137984 */ /* 0x000ea80008000800 */
[----:B------:R-:W-:Y:S01]  /*1950*/  LDS R25, [R57+UR6+0x700] ;  /* 0x0007000639197984 */ /* 0x000fe20008000800 */
[C---:B0-----:R-:W-:Y:S01]  /*1960*/  FFMA R16, R20.reuse, R27, R49 ;  /* 0x0000001b14107223 */ /* 0x041fe20000000031 */
[----:B------:R-:W-:-:S02]  /*1970*/  FFMA R20, R20, R17, R18 ;  /* 0x0000001114147223 */ /* 0x000fc40000000012 */
[----:B------:R-:W0:Y:S01]  /*1980*/  LDS R18, [R57+UR6+0x680] ;  /* 0x0006800639127984 */ /* 0x000e220008000800 */
[----:B-1----:R-:W-:-:S03]  /*1990*/  FFMA R44, R17, R12, R24 ;  /* 0x0000000c112c7223 */ /* 0x002fc60000000018 */
[----:B------:R-:W1:Y:S01]  /*19a0*/  LDS R17, [R57+UR6+0x740] ;  /* 0x0007400639117984 */ /* 0x000e620008000800 */
[----:B------:R-:W-:-:S03]  /*19b0*/  FFMA R26, R27, R12, R26 ;  /* 0x0000000c1b1a7223 */ /* 0x000fc6000000001a */
[----:B------:R-:W3:Y:S04]  /*19c0*/  LDS R12, [R57+UR6+0x780] ;  /* 0x00078006390c7984 */ /* 0x000ee80008000800 */
[----:B------:R-:W4:Y:S01]  /*19d0*/  LDS R24, [R57+UR6+0x7c0] ;  /* 0x0007c00639187984 */ /* 0x000f220008000800 */
[-C--:B--2---:R-:W-:Y:S01]  /*19e0*/  FFMA R20, R21, R19.reuse, R20 ;  /* 0x0000001315147223 */ /* 0x084fe20000000014 */
[----:B------:R-:W-:Y:S01]  /*19f0*/  FFMA R44, R13, R19, R44 ;  /* 0x000000130d2c7223 */ /* 0x000fe2000000002c */
[-C--:B0-----:R-:W-:Y:S01]  /*1a00*/  FFMA R27, R21, R18.reuse, R16 ;  /* 0x00000012151b7223 */ /* 0x081fe20000000010 */
[----:B------:R-:W-:-:S03]  /*1a10*/  FFMA R21, R13, R18, R26 ;  /* 0x000000120d157223 */ /* 0x000fc6000000001a */
[C---:B------:R-:W-:Y:S01]  /*1a20*/  FFMA R16, R22.reuse, R25, R27 ;  /* 0x0000001916107223 */ /* 0x040fe2000000001b */
[----:B-1----:R-:W-:Y:S01]  /*1a30*/  FFMA R13, R22, R17, R20 ;  /* 0x00000011160d7223 */ /* 0x002fe20000000014 */
[C---:B------:R-:W-:Y:S01]  /*1a40*/  FFMA R26, R14.reuse, R25, R21 ;  /* 0x000000190e1a7223 */ /* 0x040fe20000000015 */
[----:B------:R-:W-:Y:S01]  /*1a50*/  FFMA R25, R14, R17, R44 ;  /* 0x000000110e197223 */ /* 0x000fe2000000002c */
[C---:B---3--:R-:W-:Y:S01]  /*1a60*/  FFMA R49, R23.reuse, R12, R16 ;  /* 0x0000000c17317223 */ /* 0x048fe20000000010 */
        /* <DEDUP_REMOVED lines=17> */
[CC--:B--2---:R-:W-:Y:S01]  /*1b80*/  FFMA R20, R21.reuse, R15.reuse, R20 ;  /* 0x0000000f15147223 */ /* 0x0c4fe20000000014 */
[-C--:B0-----:R-:W-:Y:S01]  /*1b90*/  FFMA R27, R21, R14.reuse, R12 ;  /* 0x0000000e151b7223 */ /* 0x081fe2000000000c */
[C---:B------:R-:W-:Y:S01]  /*1ba0*/  FFMA R21, R17.reuse, R14, R26 ;  /* 0x0000000e11157223 */ /* 0x040fe2000000001a */
[----:B------:R-:W-:Y:S02]  /*1bb0*/  FFMA R17, R17, R15, R44 ;  /* 0x0000000f11117223 */ /* 0x000fe4000000002c */
[C---:B------:R-:W-:Y:S01]  /*1bc0*/  FFMA R12, R22.reuse, R25, R27 ;  /* 0x00000019160c7223 */ /* 0x040fe2000000001b */
[----:B-1----:R-:W-:Y:S01]  /*1bd0*/  FFMA R15, R22, R13, R20 ;  /* 0x0000000d160f7223 */ /* 0x002fe20000000014 */
[C---:B------:R-:W-:Y:S01]  /*1be0*/  FFMA R26, R18.reuse, R25, R21 ;  /* 0x00000019121a7223 */ /* 0x040fe20000000015 */
[----:B------:R-:W-:Y:S01]  /*1bf0*/  FFMA R17, R18, R13, R17 ;  /* 0x0000000d12117223 */ /* 0x000fe20000000011 */
[C---:B---3--:R-:W-:Y:S01]  /*1c00*/  FFMA R49, R23.reuse, R16, R12 ;  /* 0x0000001017317223 */ /* 0x048fe2000000000c */
[----:B------:R-:W-:Y:S01]  /*1c10*/  LDS R27, [R57+UR6+0xa00] ;  /* 0x000a0006391b7984 */ /* 0x000fe20008000800 */
[----:B----4-:R-:W-:-:S03]  /*1c20*/  FFMA R18, R23, R24, R15 ;  /* 0x0000001817127223 */ /* 0x010fc6000000000f */
[----:B------:R-:W-:Y:S04]  /*1c30*/  LDS R25, [R57+UR6+0xa40] ;  /* 0x000a400639197984 */ /* 0x000fe80008000800 */
[----:B------:R-:W0:Y:S04]  /*1c40*/  LDS.128 R12, [R60+UR6+0x50] ;  /* 0x000050063c0c7984 */ /* 0x000e280008000c00 */
[----:B------:R-:W1:Y:S01]  /*1c50*/  LDS.128 R20, [R60+UR6+0x450] ;  /* 0x000450063c147984 */ /* 0x000e620008000c00 */
[C---:B------:R-:W-:Y:S01]  /*1c60*/  FFMA R26, R19.reuse, R16, R26 ;  /* 0x00000010131a7223 */ /* 0x040fe2000000001a */
[----:B------:R-:W-:-:S02]  /*1c70*/  FFMA R24, R19, R24, R17 ;  /* 0x0000001813187223 */ /* 0x000fc40000000011 */
[----:B------:R-:W-:Y:S04]  /*1c80*/  LDS R19, [R57+UR6+0xb00] ;  /* 0x000b000639137984 */ /* 0x000fe80008000800 */
[----:B------:R-:W-:Y:S01]  /*1c90*/  LDS R17, [R57+UR6+0xb40] ;  /* 0x000b400639117984 */ /* 0x000fe20008000800 */
[----:B0-----:R-:W-:-:S03]  /*1ca0*/  FFMA R16, R12, R27, R49 ;  /* 0x0000001b0c107223 */ /* 0x001fc60000000031 */
[----:B------:R-:W0:Y:S01]  /*1cb0*/  LDS R49, [R57+UR6+0xac0] ;  /* 0x000ac00639317984 */ /* 0x000e220008000800 */
[----:B-1----:R-:W-:-:S03]  /*1cc0*/  FFMA R26, R27, R20, R26 ;  /* 0x000000141b1a7223 */ /* 0x002fc6000000001a */
[----:B------:R-:W1:Y:S01]  /*1cd0*/  LDS R27, [R57+UR6+0xa80] ;  /* 0x000a8006391b7984 */ /* 0x000e620008000800 */
[----:B------:R-:W-:Y:S01]  /*1ce0*/  FFMA R24, R25, R20, R24 ;  /* 0x0000001419187223 */ /* 0x000fe20000000018 */
[----:B------:R-:W-:Y:S02]  /*1cf0*/  FFMA R12, R12, R25, R18 ;  /* 0x000000190c0c7223 */ /* 0x000fe40000000012 */
[----:B------:R-:W2:Y:S04]  /*1d00*/  LDS R20, [R57+UR6+0xb80] ;  /* 0x000b800639147984 */ /* 0x000ea80008000800 */
[----:B------:R-:W3:Y:S01]  /*1d10*/  LDS R18, [R57+UR6+0xbc0] ;  /* 0x000bc00639127984 */ /* 0x000ee20008000800 */
[-C--:B0-----:R-:W-:Y:S01]  /*1d20*/  FFMA R12, R13, R49.reuse, R12 ;  /* 0x000000310d0c7223 */ /* 0x081fe2000000000c */
[----:B------:R-:W-:Y:S01]  /*1d30*/  FFMA R24, R21, R49, R24 ;  /* 0x0000003115187223 */ /* 0x000fe20000000018 */
[-C--:B-1----:R-:W-:Y:S01]  /*1d40*/  FFMA R25, R13, R27.reuse, R16 ;  /* 0x0000001b0d197223 */ /* 0x082fe20000000010 */
[----:B------:R-:W-:-:S02]  /*1d50*/  FFMA R27, R21, R27, R26 ;  /* 0x0000001b151b7223 */ /* 0x000fc4000000001a */
[----:B------:R-:W-:Y:S01]  /*1d60*/  FFMA R24, R22, R17, R24 ;  /* 0x0000001116187223 */ /* 0x000fe20000000018 */
[-C--:B------:R-:W-:Y:S01]  /*1d70*/  FFMA R16, R14, R19.reuse, R25 ;  /* 0x000000130e107223 */ /* 0x080fe20000000019 */
[----:B------:R-:W-:Y:S01]  /*1d80*/  FFMA R26, R22, R19, R27 ;  /* 0x00000013161a7223 */ /* 0x000fe2000000001b */
[----:B------:R-:W-:Y:S02]  /*1d90*/  FFMA R19, R14, R17, R12 ;  /* 0x000000110e137223 */ /* 0x000fe4000000000c */
[-C--:B--2---:R-:W-:Y:S01]  /*1da0*/  FFMA R13, R15, R20.reuse, R16 ;  /* 0x000000140f0d7223 */ /* 0x084fe20000000010 */
[----:B------:R-:W-:Y:S01]  /*1db0*/  FFMA R17, R23, R20, R26 ;  /* 0x0000001417117223 */ /* 0x000fe2000000001a */
[-C--:B---3--:R-:W-:Y:S01]  /*1dc0*/  FFMA R15, R15, R18.reuse, R19 ;  /* 0x000000120f0f7223 */ /* 0x088fe20000000013 */
[----:B------:R-:W-:Y:S01]  /*1dd0*/  FFMA R19, R23, R18, R24 ;  /* 0x0000001217137223 */ /* 0x000fe20000000018 */
[----:B------:R-:W-:Y:S04]  /*1de0*/  LDS R16, [R57+UR6+0xc00] ;  /* 0x000c000639107984 */ /* 0x000fe80008000800 */
[----:B------:R-:W0:Y:S04]  /*1df0*/  LDS.128 R20, [R60+UR6+0x60] ;  /* 0x000060063c147984 */ /* 0x000e280008000c00 */
[----:B------:R-:W1:Y:S04]  /*1e00*/  LDS.128 R24, [R60+UR6+0x460] ;  /* 0x000460063c187984 */ /* 0x000e680008000c00 */
[----:B------:R-:W2:Y:S04]  /*1e10*/  LDS R12, [R57+UR6+0xc80] ;  /* 0x000c8006390c7984 */ /* 0x000ea80008000800 */
[----:B------:R-:W3:Y:S01]  /*1e20*/  LDS R14, [R57+UR6+0xcc0] ;  /* 0x000cc006390e7984 */ /* 0x000ee20008000800 */
[C---:B0-----:R-:W-:Y:S01]  /*1e30*/  FFMA R18, R20.reuse, R16, R13 ;  /* 0x0000001014127223 */ /* 0x041fe2000000000d */
[----:B------:R-:W-:Y:S01]  /*1e40*/  FFMA R44, R20, R46, R15 ;  /* 0x0000002e142c7223 */ /* 0x000fe2000000000f */
[-C--:B-1----:R-:W-:Y:S01]  /*1e50*/  FFMA R16, R16, R24.reuse, R17 ;  /* 0x0000001810107223 */ /* 0x082fe20000000011 */
[----:B------:R-:W-:-:S02]  /*1e60*/  FFMA R46, R46, R24, R19 ;  /* 0x000000182e2e7223 */ /* 0x000fc40000000013 */
[----:B------:R-:W0:Y:S01]  /*1e70*/  LDS R24, [R57+UR6+0xd00] ;  /* 0x000d000639187984 */ /* 0x000e220008000800 */
[-C--:B--2---:R-:W-:Y:S01]  /*1e80*/  FFMA R20, R21, R12.reuse, R18 ;  /* 0x0000000c15147223 */ /* 0x084fe20000000012 */
[----:B------:R-:W-:Y:S01]  /*1e90*/  FFMA R49, R25, R12, R16 ;  /* 0x0000000c19317223 */ /* 0x000fe20000000010 */
[----:B------:R-:W-:-:S04]  /*1ea0*/  IMAD.WIDE R12, R61, 0x4, R58 ;  /* 0x000000043d0c7825 */ /* 0x000fc800078e023a */
[-C--:B---3--:R-:W-:Y:S01]  /*1eb0*/  FFMA R44, R21, R14.reuse, R44 ;  /* 0x0000000e152c7223 */ /* 0x088fe2000000002c */
[----:B------:R-:W-:Y:S01]  /*1ec0*/  FFMA R25, R25, R14, R46 ;  /* 0x0000000e19197223 */ /* 0x000fe2000000002e */
[----:B------:R-:W1:Y:S04]  /*1ed0*/  LDS R61, [R57+UR6+0xd40] ;  /* 0x000d4006393d7984 */ /* 0x000e680008000800 */
[----:B------:R-:W2:Y:S04]  /*1ee0*/  LDG.E.128 R16, desc[UR14][R12.64] ;  /* 0x0000000e0c107981 */ /* 0x000ea8000c1e1d00 */
[----:B------:R-:W-:Y:S04]  /*1ef0*/  LDS R46, [R57+UR6+0xdc0] ;  /* 0x000dc006392e7984 */ /* 0x000fe80008000800 */
[----:B------:R-:W3:Y:S01]  /*1f00*/  LDG.E.128 R12, desc[UR14][R12.64+0x2000] ;  /* 0x0020000e0c0c7981 */ /* 0x000ee2000c1e1d00 */
[-C--:B0-----:R-:W-:Y:S01]  /*1f10*/  FFMA R20, R22, R24.reuse, R20 ;  /* 0x0000001816147223 */ /* 0x081fe20000000014 */
[----:B------:R-:W-:-:S02]  /*1f20*/  FFMA R24, R26, R24, R49 ;  /* 0x000000181a187223 */ /* 0x000fc40000000031 */
[----:B------:R-:W0:Y:S01]  /*1f30*/  LDS R49, [R57+UR6+0xd80] ;  /* 0x000d800639317984 */ /* 0x000e220008000800 */
[-C--:B-1----:R-:W-:Y:S01]  /*1f40*/  FFMA R44, R22, R61.reuse, R44 ;  /* 0x0000003d162c7223 */ /* 0x082fe2000000002c */
[----:B------:R-:W-:Y:S02]  /*1f50*/  FFMA R25, R26, R61, R25 ;  /* 0x0000003d1a197223 */ /* 0x000fe40000000019 */
[----:B------:R-:W-:Y:S01]  /*1f60*/  LDS R61, [R57+UR6+0xe40] ;  /* 0x000e4006393d7984 */ /* 0x000fe20008000800 */
[CC--:B0-----:R-:W-:Y:S01]  /*1f70*/  FFMA R21, R23.reuse, R49.reuse, R20 ;  /* 0x0000003117157223 */ /* 0x0c1fe20000000014 */
[-C--:B------:R-:W-:Y:S01]  /*1f80*/  FFMA R20, R23, R46.reuse, R44 ;  /* 0x0000002e17147223 */ /* 0x080fe2000000002c */
[C---:B------:R-:W-:Y:S01]  /*1f90*/  FFMA R49, R27.reuse, R49, R24 ;  /* 0x000000311b317223 */ /* 0x040fe20000000018 */
[----:B------:R-:W-:Y:S02]  /*1fa0*/  FFMA R46, R27, R46, R25 ;  /* 0x0000002e1b2e7223 */ /* 0x000fe40000000019 */
[----:B------:R-:W0:Y:S02]  /*1fb0*/  LDS.128 R24, [R60+UR6+0x70] ;  /* 0x000070063c187984 */ /* 0x000e240008000c00 */
[C---:B0-----:R-:W-:Y:S01]  /*1fc0*/  FFMA R44, R24.reuse, R56, R21 ;  /* 0x00000038182c7223 */ /* 0x041fe20000000015 */
[----:B------:R-:W-:-:S02]  /*1fd0*/  FFMA R24, R24, R61, R20 ;  /* 0x0000003d18187223 */ /* 0x000fc40000000014 */
[----:B------:R-:W0:Y:S02]  /*1fe0*/  LDS.128 R20, [R60+UR6+0x470] ;  /* 0x000470063c147984 */ /* 0x000e240008000c00 */
[-C--:B0-----:R-:W-:Y:S01]  /*1ff0*/  FFMA R46, R61, R20.reuse, R46 ;  /* 0x000000143d2e7223 */ /* 0x081fe2000000002e */
[----:B------:R-:W-:Y:S01]  /*2000*/  FFMA R56, R56, R20, R49 ;  /* 0x0000001438387223 */ /* 0x000fe20000000031 */
[----:B------:R-:W0:Y:S04]  /*2010*/  LDS R61, [R57+UR6+0xe80] ;  /* 0x000e8006393d7984 */ /* 0x000e280008000800 */
[----:B------:R-:W1:Y:S01]  /*2020*/  LDS R20, [R57+UR6+0xec0] ;  /* 0x000ec00639147984 */ /* 0x000e620008000800 */
[-C--:B0-----:R-:W-:Y:S01]  /*2030*/  FFMA R49, R25, R61.reuse, R44 ;  /* 0x0000003d19317223 */ /* 0x081fe2000000002c */
[----:B------:R-:W-:-:S02]  /*2040*/  FFMA R61, R21, R61, R56 ;  /* 0x0000003d153d7223 */ /* 0x000fc40000000038 */
[----:B------:R-:W-:Y:S01]  /*2050*/  LDS R44, [R57+UR6+0xf80] ;  /* 0x000f8006392c7984 */ /* 0x000fe20008000800 */
[-C--:B-1----:R-:W-:Y:S01]  /*2060*/  FFMA R25, R25, R20.reuse, R24 ;  /* 0x0000001419197223 */ /* 0x082fe20000000018 */
[----:B------:R-:W-:Y:S02]  /*2070*/  FFMA R21, R21, R20, R46 ;  /* 0x0000001415157223 */ /* 0x000fe4000000002e */
[----:B------:R-:W0:Y:S04]  /*2080*/  LDS R24, [R57+UR6+0xf00] ;  /* 0x000f000639187984 */ /* 0x000e280008000800 */
[----:B------:R-:W1:Y:S04]  /*2090*/  LDS R20, [R57+UR6+0xf40] ;  /* 0x000f400639147984 */ /* 0x000e680008000800 */
[----:B------:R4:W5:Y:S01]  /*20a0*/  LDS R56, [R57+UR6+0xfc0] ;  /* 0x000fc00639387984 */ /* 0x0009620008000800 */
[----:B------:R-:W-:Y:S01]  /*20b0*/  BAR.SYNC.DEFER_BLOCKING 0x0 ;  /* 0x0000000000007b1d */ /* 0x000fe20000010000 */
[----:B----4-:R-:W-:Y:S01]  /*20c0*/  LEA R57, R36, UR6, 0x2 ;  /* 0x0000000624397c11 */ /* 0x010fe2000f8e10ff */
[-C--:B0-----:R-:W-:Y:S01]  /*20d0*/  FFMA R46, R26, R24.reuse, R49 ;  /* 0x000000181a2e7223 */ /* 0x081fe20000000031 */
[----:B------:R-:W-:Y:S01]  /*20e0*/  FFMA R24, R22, R24, R61 ;  /* 0x0000001816187223 */ /* 0x000fe2000000003d */
[-C--:B-1----:R-:W-:Y:S01]  /*20f0*/  FFMA R25, R26, R20.reuse, R25 ;  /* 0x000000141a197223 */ /* 0x082fe20000000019 */
[----:B------:R-:W-:Y:S01]  /*2100*/  FFMA R22, R22, R20, R21 ;  /* 0x0000001416167223 */ /* 0x000fe20000000015 */
[-C--:B------:R-:W-:Y:S01]  /*2110*/  FFMA R46, R27, R44.reuse, R46 ;  /* 0x0000002c1b2e7223 */ /* 0x080fe2000000002e */
[----:B------:R-:W-:Y:S01]  /*2120*/  FFMA R44, R23, R44, R24 ;  /* 0x0000002c172c7223 */ /* 0x000fe20000000018 */
[-C--:B-----5:R-:W-:Y:S01]  /*2130*/  FFMA R49, R27, R56.reuse, R25 ;  /* 0x000000381b317223 */ /* 0x0a0fe20000000019 */
[----:B------:R-:W-:Y:S01]  /*2140*/  FFMA R56, R23, R56, R22 ;  /* 0x0000003817387223 */ /* 0x000fe20000000016 */
[----:B--2---:R-:W-:Y:S04]  /*2150*/  STS.128 [R37], R16 ;  /* 0x0000001025007388 */ /* 0x004fe80000000c00 */
[----:B---3--:R-:W-:Y:S01]  /*2160*/  STS.128 [R37+0x800], R12 ;  /* 0x0008000c25007388 */ /* 0x008fe20000000c00 */
[----:B------:R-:W-:Y:S06]  /*2170*/  BAR.SYNC.DEFER_BLOCKING 0x0 ;  /* 0x0000000000007b1d */ /* 0x000fec0000010000 */
[----:B------:R-:W-:Y:S04]  /*2180*/  LDS R24, [R10+UR11] ;  /* 0x0000000b0a187984 */ /* 0x000fe80008000800 */
[----:B------:R-:W0:Y:S04]  /*2190*/  LDS.128 R12, [R57] ;  /* 0x00000000390c7984 */ /* 0x000e280000000c00 */
[----:B------:R-:W1:Y:S04]  /*21a0*/  LDS R25, [R10+UR11+0x40] ;  /* 0x0000400b0a197984 */ /* 0x000e680008000800 */
[----:B------:R-:W2:Y:S04]  /*21b0*/  LDS.128 R16, [R57+0x400] ;  /* 0x0004000039107984 */ /* 0x000ea80000000c00 */
[----:B------:R-:W3:Y:S04]  /*21c0*/  LDS R22, [R10+UR11+0x80] ;  /* 0x0000800b0a167984 */ /* 0x000ee80008000800 */
[----:B------:R-:W4:Y:S04]  /*21d0*/  LDS R20, [R10+UR11+0xc0] ;  /* 0x0000c00b0a147984 */ /* 0x000f280008000800 */
[----:B------:R-:W5:Y:S04]  /*21e0*/  LDS R21, [R10+UR11+0x100] ;  /* 0x0001000b0a157984 */ /* 0x000f680008000800 */
[----:B------:R-:W5:Y:S01]  /*21f0*/  LDS R61, [R10+UR11+0x140] ;  /* 0x0001400b0a3d7984 */ /* 0x000f620008000800 */
[C---:B0-----:R-:W-:Y:S01]  /*2200*/  FFMA R26, R12.reuse, R24, R47 ;  /* 0x000000180c1a7223 */ /* 0x041fe2000000002f */
[----:B-1----:R-:W-:-:S02]  /*2210*/  FFMA R23, R12, R25, R50 ;  /* 0x000000190c177223 */ /* 0x002fc40000000032 */
[----:B------:R-:W0:Y:S01]  /*2220*/  LDS R12, [R10+UR11+0x180] ;  /* 0x0001800b0a0c7984 */ /* 0x000e220008000800 */
[-C--:B--2---:R-:W-:Y:S01]  /*2230*/  FFMA R24, R24, R16.reuse, R43 ;  /* 0x0000001018187223 */ /* 0x084fe2000000002b */
[----:B------:R-:W-:Y:S02]  /*2240*/  FFMA R43, R25, R16, R53 ;  /* 0x00000010192b7223 */ /* 0x000fe40000000035 */
[----:B------:R-:W1:Y:S01]  /*2250*/  LDS R16, [R10+UR11+0x1c0] ;  /* 0x0001c00b0a107984 */ /* 0x000e620008000800 */
[C---:B---3--:R-:W-:Y:S01]  /*2260*/  FFMA R27, R13.reuse, R22, R26 ;  /* 0x000000160d1b7223 */ /* 0x048fe2000000001a */
[----:B----4-:R-:W-:Y:S01]  /*2270*/  FFMA R13, R13, R20, R23 ;  /* 0x000000140d0d7223 */ /* 0x010fe20000000017 */
[C---:B------:R-:W-:Y:S01]  /*2280*/  FFMA R23, R17.reuse, R22, R24 ;  /* 0x0000001611177223 */ /* 0x040fe20000000018 */
[----:B------:R-:W-:Y:S01]  /*2290*/  FFMA R43, R17, R20, R43 ;  /* 0x00000014112b7223 */ /* 0x000fe2000000002b */
[-C--:B-----5:R-:W-:Y:S02]  /*22a0*/  FFMA R50, R14, R21.reuse, R27 ;  /* 0x000000150e327223 */ /* 0x0a0fe4000000001b */
[C---:B------:R-:W-:Y:S01]  /*22b0*/  FFMA R60, R18.reuse, R21, R23 ;  /* 0x00000015123c7223 */ /* 0x040fe20000000017 */
[----:B------:R-:W-:Y:S04]  /*22c0*/  LDS R17, [R10+UR11+0x200] ;  /* 0x0002000b0a117984 */ /* 0x000fe80008000800 */
[----:B------:R-:W2:Y:S04]  /*22d0*/  LDS.128 R20, [R57+0x10] ;  /* 0x0000100039147984 */ /* 0x000ea80000000c00 */
[----:B------:R-:W3:Y:S01]  /*22e0*/  LDS.128 R24, [R57+0x410] ;  /* 0x0004100039187984 */ /* 0x000ee20000000c00 */
[-C--:B------:R-:W-:Y:S01]  /*22f0*/  FFMA R43, R18, R61.reuse, R43 ;  /* 0x0000003d122b7223 */ /* 0x080fe2000000002b */
[----:B------:R-:W-:-:S02]  /*2300*/  FFMA R13, R14, R61, R13 ;  /* 0x0000003d0e0d7223 */ /* 0x000fc4000000000d */
[----:B------:R-:W4:Y:S04]  /*2310*/  LDS R14, [R10+UR11+0x280] ;  /* 0x0002800b0a0e7984 */ /* 0x000f280008000800 */
[----:B------:R-:W-:Y:S01]  /*2320*/  LDS R18, [R10+UR11+0x2c0] ;  /* 0x0002c00b0a127984 */ /* 0x000fe20008000800 */
[-C--:B0-----:R-:W-:Y:S01]  /*2330*/  FFMA R47, R15, R12.reuse, R50 ;  /* 0x0000000c0f2f7223 */ /* 0x081fe20000000032 */
[C---:B------:R-:W-:Y:S02]  /*2340*/  FFMA R60, R19.reuse, R12, R60 ;  /* 0x0000000c133c7223 */ /* 0x040fe4000000003c */
[----:B------:R-:W0:Y:S01]  /*2350*/  LDS R12, [R10+UR11+0x240] ;  /* 0x0002400b0a0c7984 */ /* 0x000e220008000800 */
[-C--:B-1----:R-:W-:Y:S01]  /*2360*/  FFMA R19, R19, R16.reuse, R43 ;  /* 0x0000001013137223 */ /* 0x082fe2000000002b */
[----:B------:R-:W-:-:S02]  /*2370*/  FFMA R15, R15, R16, R13 ;  /* 0x000000100f0f7223 */ /* 0x000fc4000000000d */
[----:B------:R-:W1:Y:S04]  /*2380*/  LDS R13, [R10+UR11+0x340] ;  /* 0x0003400b0a0d7984 */ /* 0x000e680008000800 */
[----:B------:R-:W-:Y:S01]  /*2390*/  LDS R16, [R10+UR11+0x3c0] ;  /* 0x0003c00b0a107984 */ /* 0x000fe20008000800 */
[----:B--2---:R-:W-:Y:S01]  /*23a0*/  FFMA R50, R20, R17, R47 ;  /* 0x0000001114327223 */ /* 0x004fe2000000002f */
[----:B---3--:R-:W-:Y:S02]  /*23b0*/  FFMA R43, R17, R24, R60 ;  /* 0x00000018112b7223 */ /* 0x008fe4000000003c */
[----:B------:R-:W2:Y:S04]  /*23c0*/  LDS R17, [R10+UR11+0x300] ;  /* 0x0003000b0a117984 */ /* 0x000ea80008000800 */
[----:B------:R-:W3:Y:S01]  /*23d0*/  LDS R60, [R10+UR11+0x380] ;  /* 0x0003800b0a3c7984 */ /* 0x000ee20008000800 */
[-C--:B----4-:R-:W-:Y:S01]  /*23e0*/  FFMA R47, R21, R14.reuse, R50 ;  /* 0x0000000e152f7223 */ /* 0x090fe20000000032 */
[----:B------:R-:W-:-:S02]  /*23f0*/  FFMA R43, R25, R14, R43 ;  /* 0x0000000e192b7223 */ /* 0x000fc4000000002b */
[----:B------:R-:W-:Y:S01]  /*2400*/  LDS R50, [R10+UR11+0x440] ;  /* 0x0004400b0a327984 */ /* 0x000fe20008000800 */
[----:B0-----:R-:W-:Y:S01]  /*2410*/  FFMA R19, R12, R24, R19 ;  /* 0x000000180c137223 */ /* 0x001fe20000000013 */
[----:B------:R-:W-:Y:S02]  /*2420*/  FFMA R15, R20, R12, R15 ;  /* 0x0000000c140f7223 */ /* 0x000fe4000000000f */
[----:B------:R-:W-:Y:S01]  /*2430*/  LDS R24, [R10+UR11+0x400] ;  /* 0x0004000b0a187984 */ /* 0x000fe20008000800 */
[-C--:B------:R-:W-:Y:S01]  /*2440*/  FFMA R19, R25, R18.reuse, R19 ;  /* 0x0000001219137223 */ /* 0x080fe20000000013 */
[----:B------:R-:W-:Y:S02]  /*2450*/  FFMA R12, R21, R18, R15 ;  /* 0x00000012150c7223 */ /* 0x000fe4000000000f */
[----:B------:R-:W-:Y:S01]  /*2460*/  LDS R20, [R10+UR11+0x4c0] ;  /* 0x0004c00b0a147984 */ /* 0x000fe20008000800 */
[----:B-1----:R-:W-:Y:S01]  /*2470*/  FFMA R19, R26, R13, R19 ;  /* 0x0000000d1a137223 */ /* 0x002fe20000000013 */
[-C--:B--2---:R-:W-:Y:S01]  /*2480*/  FFMA R14, R22, R17.reuse, R47 ;  /* 0x00000011160e7223 */ /* 0x084fe2000000002f */
[----:B------:R-:W-:Y:S01]  /*2490*/  FFMA R18, R26, R17, R43 ;  /* 0x000000111a127223 */ /* 0x000fe2000000002b */
[----:B------:R-:W-:Y:S01]  /*24a0*/  FFMA R47, R22, R13, R12 ;  /* 0x0000000d162f7223 */ /* 0x000fe2000000000c */
[----:B------:R-:W-:Y:S01]  /*24b0*/  LDS R43, [R10+UR11+0x540] ;  /* 0x0005400b0a2b7984 */ /* 0x000fe20008000800 */
[-C--:B---3--:R-:W-:Y:S01]  /*24c0*/  FFMA R21, R23, R60.reuse, R14 ;  /* 0x0000003c17157223 */ /* 0x088fe2000000000e */
[----:B------:R-:W-:Y:S01]  /*24d0*/  FFMA R25, R27, R60, R18 ;  /* 0x0000003c1b197223 */ /* 0x000fe20000000012 */
[-C--:B------:R-:W-:Y:S01]  /*24e0*/  FFMA R47, R23, R16.reuse, R47 ;  /* 0x00000010172f7223 */ /* 0x080fe2000000002f */
[----:B------:R-:W-:Y:S01]  /*24f0*/  FFMA R27, R27, R16, R19 ;  /* 0x000000101b1b7223 */ /* 0x000fe20000000013 */
[----:B------:R-:W0:Y:S04]  /*2500*/  LDS.128 R12, [R57+0x20] ;  /* 0x00002000390c7984 */ /* 0x000e280000000c00 */
[----:B------:R-:W1:Y:S04]  /*2510*/  LDS.128 R16, [R57+0x420] ;  /* 0x0004200039107984 */ /* 0x000e680000000c00 */
[----:B------:R-:W2:Y:S04]  /*2520*/  LDS R22, [R10+UR11+0x480] ;  /* 0x0004800b0a167984 */ /* 0x000ea80008000800 */
[----:B------:R-:W3:Y:S01]  /*2530*/  LDS R23, [R10+UR11+0x500] ;  /* 0x0005000b0a177984 */ /* 0x000ee20008000800 */
[C---:B0-----:R-:W-:Y:S01]  /*2540*/  FFMA R26, R12.reuse, R24, R21 ;  /* 0x000000180c1a7223 */ /* 0x041fe20000000015 */
[----:B------:R-:W-:-:S02]  /*2550*/  FFMA R47, R12, R50, R47 ;  /* 0x000000320c2f7223 */ /* 0x000fc4000000002f */
[----:B------:R-:W0:Y:S01]  /*2560*/  LDS R12, [R10+UR11+0x580] ;  /* 0x0005800b0a0c7984 */ /* 0x000e220008000800 */
[-C--:B-1----:R-:W-:Y:S01]  /*2570*/  FFMA R24, R24, R16.reuse, R25 ;  /* 0x0000001018187223 */ /* 0x082fe20000000019 */
[----:B------:R-:W-:Y:S01]  /*2580*/  FFMA R50, R50, R16, R27 ;  /* 0x0000001032327223 */ /* 0x000fe2000000001b */
[-C--:B--2---:R-:W-:Y:S02]  /*2590*/  FFMA R21, R13, R22.reuse, R26 ;  /* 0x000000160d157223 */ /* 0x084fe4000000001a */
[C---:B------:R-:W-:Y:S01]  /*25a0*/  FFMA R25, R17.reuse, R22, R24 ;  /* 0x0000001611197223 */ /* 0x040fe20000000018 */
[-C--:B------:R-:W-:Y:S01]  /*25b0*/  FFMA R17, R17, R20.reuse, R50 ;  /* 0x0000001411117223 */ /* 0x080fe20000000032 */
[----:B------:R-:W-:Y:S01]  /*25c0*/  FFMA R47, R13, R20, R47 ;  /* 0x000000140d2f7223 */ /* 0x000fe2000000002f */
[-C--:B---3--:R-:W-:Y:S01]  /*25d0*/  FFMA R50, R14, R23.reuse, R21 ;  /* 0x000000170e327223 */ /* 0x088fe20000000015 */
[----:B------:R-:W-:Y:S01]  /*25e0*/  FFMA R60, R18, R23, R25 ;  /* 0x00000017123c7223 */ /* 0x000fe20000000019 */
[----:B------:R-:W1:Y:S04]  /*25f0*/  LDS R16, [R10+UR11+0x5c0] ;  /* 0x0005c00b0a107984 */ /* 0x000e680008000800 */
        /* <DEDUP_REMOVED lines=10> */
[----:B-1----:R-:W-:-:S03]  /*26a0*/  FFMA R19, R19, R16, R17 ;  /* 0x0000001013137223 */ /* 0x002fc60000000011 */
[----:B------:R-:W1:Y:S01]  /*26b0*/  LDS R17, [R10+UR11+0x700] ;  /* 0x0007000b0a117984 */ /* 0x000e620008000800 */
[----:B--2---:R-:W-:Y:S01]  /*26c0*/  FFMA R50, R20, R13, R43 ;  /* 0x0000000d14327223 */ /* 0x004fe2000000002b */
[----:B---3--:R-:W-:Y:S02]  /*26d0*/  FFMA R43, R13, R24, R60 ;  /* 0x000000180d2b7223 */ /* 0x008fe4000000003c */
[----:B------:R-:W2:Y:S01]  /*26e0*/  LDS R13, [R10+UR11+0x740] ;  /* 0x0007400b0a0d7984 */ /* 0x000ea20008000800 */
[----:B------:R-:W-:-:S03]  /*26f0*/  FFMA R15, R15, R16, R47 ;  /* 0x000000100f0f7223 */ /* 0x000fc6000000002f */
[----:B------:R-:W3:Y:S04]  /*2700*/  LDS R60, [R10+UR11+0x780] ;  /* 0x0007800b0a3c7984 */ /* 0x000ee80008000800 */
[----:B------:R-:W5:Y:S01]  /*2710*/  LDS R16, [R10+UR11+0x7c0] ;  /* 0x0007c00b0a107984 */ /* 0x000f620008000800 */
[-C--:B----4-:R-:W-:Y:S01]  /*2720*/  FFMA R47, R21, R14.reuse, R50 ;  /* 0x0000000e152f7223 */ /* 0x090fe20000000032 */
[----:B------:R-:W-:Y:S02]  /*2730*/  FFMA R43, R25, R14, R43 ;  /* 0x0000000e192b7223 */ /* 0x000fe4000000002b */
[----:B------:R-:W-:Y:S01]  /*2740*/  LDS R50, [R10+UR11+0x840] ;  /* 0x0008400b0a327984 */ /* 0x000fe20008000800 */
[----:B0-----:R-:W-:Y:S01]  /*2750*/  FFMA R19, R12, R24, R19 ;  /* 0x000000180c137223 */ /* 0x001fe20000000013 */
[----:B------:R-:W-:-:S02]  /*2760*/  FFMA R15, R20, R12, R15 ;  /* 0x0000000c140f7223 */ /* 0x000fc4000000000f */
[----:B------:R-:W-:Y:S01]  /*2770*/  LDS R24, [R10+UR11+0x800] ;  /* 0x0008000b0a187984 */ /* 0x000fe20008000800 */
[-C--:B------:R-:W-:Y:S01]  /*2780*/  FFMA R19, R25, R18.reuse, R19 ;  /* 0x0000001219137223 */ /* 0x080fe20000000013 */
[----:B------:R-:W-:Y:S02]  /*2790*/  FFMA R12, R21, R18, R15 ;  /* 0x00000012150c7223 */ /* 0x000fe4000000000f */
[----:B------:R-:W-:Y:S01]  /*27a0*/  LDS R20, [R10+UR11+0x8c0] ;  /* 0x0008c00b0a147984 */ /* 0x000fe20008000800 */
[-C--:B-1----:R-:W-:Y:S01]  /*27b0*/  FFMA R14, R22, R17.reuse, R47 ;  /* 0x00000011160e7223 */ /* 0x082fe2000000002f */
[C---:B------:R-:W-:Y:S02]  /*27c0*/  FFMA R18, R26.reuse, R17, R43 ;  /* 0x000000111a127223 */ /* 0x040fe4000000002b */
[----:B------:R-:W-:Y:S01]  /*27d0*/  LDS R43, [R10+UR11+0x940] ;  /* 0x0009400b0a2b7984 */ /* 0x000fe20008000800 */
[-C--:B--2---:R-:W-:Y:S01]  /*27e0*/  FFMA R19, R26, R13.reuse, R19 ;  /* 0x0000000d1a137223 */ /* 0x084fe20000000013 */
[----:B------:R-:W-:-:S02]  /*27f0*/  FFMA R47, R22, R13, R12 ;  /* 0x0000000d162f7223 */ /* 0x000fc4000000000c */
[----:B------:R-:W-:Y:S01]  /*2800*/  LDS R22, [R10+UR11+0x880] ;  /* 0x0008800b0a167984 */ /* 0x000fe20008000800 */
[-C--:B---3--:R-:W-:Y:S01]  /*2810*/  FFMA R21, R23, R60.reuse, R14 ;  /* 0x0000003c17157223 */ /* 0x088fe2000000000e */
[----:B------:R-:W-:Y:S02]  /*2820*/  FFMA R25, R27, R60, R18 ;  /* 0x0000003c1b197223 */ /* 0x000fe40000000012 */
[----:B------:R-:W0:Y:S01]  /*2830*/  LDS.128 R12, [R57+0x40] ;  /* 0x00004000390c7984 */ /* 0x000e220000000c00 */
[-C--:B-----5:R-:W-:Y:S01]  /*2840*/  FFMA R47, R23, R16.reuse, R47 ;  /* 0x00000010172f7223 */ /* 0x0a0fe2000000002f */
[----:B------:R-:W-:Y:S02]  /*2850*/  FFMA R27, R27, R16, R19 ;  /* 0x000000101b1b7223 */ /* 0x000fe40000000013 */
[----:B------:R-:W1:Y:S04]  /*2860*/  LDS.128 R16, [R57+0x440] ;  /* 0x0004400039107984 */ /* 0x000e680000000c00 */
[----:B------:R-:W2:Y:S01]  /*2870*/  LDS R23, [R10+UR11+0x900] ;  /* 0x0009000b0a177984 */ /* 0x000ea20008000800 */
[C---:B0-----:R-:W-:Y:S01]  /*2880*/  FFMA R26, R12.reuse, R24, R21 ;  /* 0x000000180c1a7223 */ /* 0x041fe20000000015 */
[----:B------:R-:W-:-:S02]  /*2890*/  FFMA R47, R12, R50, R47 ;  /* 0x000000320c2f7223 */ /* 0x000fc4000000002f */
[----:B------:R-:W0:Y:S01]  /*28a0*/  LDS R12, [R10+UR11+0x980] ;  /* 0x0009800b0a0c7984 */ /* 0x000e220008000800 */
[-C--:B-1----:R-:W-:Y:S01]  /*28b0*/  FFMA R24, R24, R16.reuse, R25 ;  /* 0x0000001018187223 */ /* 0x082fe20000000019 */
[----:B------:R-:W-:Y:S01]  /*28c0*/  FFMA R50, R50, R16, R27 ;  /* 0x0000001032327223 */ /* 0x000fe2000000001b */
[C---:B------:R-:W-:Y:S01]  /*28d0*/  FFMA R21, R13.reuse, R22, R26 ;  /* 0x000000160d157223 */ /* 0x040fe2000000001a */
[----:B------:R-:W-:Y:S01]  /*28e0*/  FFMA R47, R13, R20, R47 ;  /* 0x000000140d2f7223 */ /* 0x000fe2000000002f */
[C---:B------:R-:W-:Y:S01]  /*28f0*/  FFMA R25, R17.reuse, R22, R24 ;  /* 0x0000001611197223 */ /* 0x040fe20000000018 */
[----:B------:R-:W-:Y:S01]  /*2900*/  FFMA R17, R17, R20, R50 ;  /* 0x0000001411117223 */ /* 0x000fe20000000032 */
[-C--:B--2---:R-:W-:Y:S01]  /*2910*/  FFMA R50, R14, R23.reuse, R21 ;  /* 0x000000170e327223 */ /* 0x084fe20000000015 */
[----:B------:R-:W-:Y:S01]  /*2920*/  LDS R13, [R10+UR11+0xa00] ;  /* 0x000a000b0a0d7984 */ /* 0x000fe20008000800 */
[----:B------:R-:W-:-:S03]  /*2930*/  FFMA R60, R18, R23, R25 ;  /* 0x00000017123c7223 */ /* 0x000fc60000000019 */
[----:B------:R-:W1:Y:S04]  /*2940*/  LDS.128 R24, [R57+0x50] ;  /* 0x0000500039187984 */ /* 0x000e680000000c00 */
[----:B------:R-:W2:Y:S04]  /*2950*/  LDS R16, [R10+UR11+0x9c0] ;  /* 0x0009c00b0a107984 */ /* 0x000ea80008000800 */
        /* <DEDUP_REMOVED lines=8> */
[----:B-1----:R-:W-:Y:S01]  /*29e0*/  FFMA R60, R24, R13, R43 ;  /* 0x0000000d183c7223 */ /* 0x002fe2000000002b */
[----:B--2---:R-:W-:-:S02]  /*29f0*/  FFMA R19, R19, R16, R17 ;  /* 0x0000001013137223 */ /* 0x004fc40000000011 */
[----:B------:R-:W1:Y:S01]  /*2a00*/  LDS R17, [R10+UR11+0xb00] ;  /* 0x000b000b0a117984 */ /* 0x000e620008000800 */
[----:B---3--:R-:W-:-:S03]  /*2a10*/  FFMA R43, R13, R20, R50 ;  /* 0x000000140d2b7223 */ /* 0x008fc60000000032 */
[----:B------:R-:W2:Y:S01]  /*2a20*/  LDS R13, [R10+UR11+0xb40] ;  /* 0x000b400b0a0d7984 */ /* 0x000ea20008000800 */
[----:B------:R-:W-:-:S03]  /*2a30*/  FFMA R15, R15, R16, R47 ;  /* 0x000000100f0f7223 */ /* 0x000fc6000000002f */
[----:B------:R-:W3:Y:S04]  /*2a40*/  LDS R16, [R10+UR11+0xb80] ;  /* 0x000b800b0a107984 */ /* 0x000ee80008000800 */
[----:B------:R-:W5:Y:S01]  /*2a50*/  LDS R50, [R10+UR11+0xbc0] ;  /* 0x000bc00b0a327984 */ /* 0x000f620008000800 */
[-C--:B----4-:R-:W-:Y:S01]  /*2a60*/  FFMA R47, R25, R14.reuse, R60 ;  /* 0x0000000e192f7223 */ /* 0x090fe2000000003c */
[----:B------:R-:W-:Y:S01]  /*2a70*/  FFMA R43, R21, R14, R43 ;  /* 0x0000000e152b7223 */ /* 0x000fe2000000002b */
[----:B0-----:R-:W-:Y:S01]  /*2a80*/  FFMA R15, R24, R12, R15 ;  /* 0x0000000c180f7223 */ /* 0x001fe2000000000f */
[----:B------:R-:W-:Y:S02]  /*2a90*/  FFMA R19, R12, R20, R19 ;  /* 0x000000140c137223 */ /* 0x000fe40000000013 */
[----:B------:R-:W-:Y:S01]  /*2aa0*/  LDS R20, [R10+UR11+0xcc0] ;  /* 0x000cc00b0a147984 */ /* 0x000fe20008000800 */
[-C--:B------:R-:W-:Y:S01]  /*2ab0*/  FFMA R12, R25, R18.reuse, R15 ;  /* 0x00000012190c7223 */ /* 0x080fe2000000000f */
[----:B------:R-:W-:-:S02]  /*2ac0*/  FFMA R19, R21, R18, R19 ;  /* 0x0000001215137223 */ /* 0x000fc40000000013 */
[----:B------:R-:W-:Y:S01]  /*2ad0*/  LDS R25, [R10+UR11+0xd00] ;  /* 0x000d000b0a197984 */ /* 0x000fe20008000800 */
[-C--:B-1----:R-:W-:Y:S01]  /*2ae0*/  FFMA R14, R26, R17.reuse, R47 ;  /* 0x000000111a0e7223 */ /* 0x082fe2000000002f */
[----:B------:R-:W-:Y:S01]  /*2af0*/  FFMA R18, R22, R17, R43 ;  /* 0x0000001116127223 */ /* 0x000fe2000000002b */
[-C--:B--2---:R-:W-:Y:S01]  /*2b00*/  FFMA R15, R26, R13.reuse, R12 ;  /* 0x0000000d1a0f7223 */ /* 0x084fe2000000000c */
[----:B------:R-:W-:Y:S01]  /*2b10*/  FFMA R24, R22, R13, R19 ;  /* 0x0000000d16187223 */ /* 0x000fe20000000013 */
[----:B------:R-:W-:Y:S01]  /*2b20*/  LDS R26, [R10+UR11+0xc00] ;  /* 0x000c000b0a1a7984 */ /* 0x000fe20008000800 */
[-C--:B---3--:R-:W-:Y:S01]  /*2b30*/  FFMA R43, R27, R16.reuse, R14 ;  /* 0x000000101b2b7223 */ /* 0x088fe2000000000e */
[----:B------:R-:W-:Y:S02]  /*2b40*/  FFMA R21, R23, R16, R18 ;  /* 0x0000001017157223 */ /* 0x000fe40000000012 */
[----:B------:R-:W-:Y:S01]  /*2b50*/  LDS R22, [R10+UR11+0xc80] ;  /* 0x000c800b0a167984 */ /* 0x000fe20008000800 */
[----:B-----5:R-:W-:-:S03]  /*2b60*/  FFMA R60, R27, R50, R15 ;  /* 0x000000321b3c7223 */ /* 0x020fc6000000000f */
[----:B------:R-:W0:Y:S04]  /*2b70*/  LDS.128 R12, [R57+0x60] ;  /* 0x00006000390c7984 */ /* 0x000e280000000c00 */
[----:B------:R-:W1:Y:S04]  /*2b80*/  LDS.128 R16, [R57+0x460] ;  /* 0x0004600039107984 */ /* 0x000e680000000c00 */
[----:B------:R-:W2:Y:S01]  /*2b90*/  LDS R27, [R10+UR11+0xc40] ;  /* 0x000c400b0a1b7984 */ /* 0x000ea20008000800 */
[----:B------:R-:W-:Y:S01]  /*2ba0*/  FFMA R50, R23, R50, R24 ;  /* 0x0000003217327223 */ /* 0x000fe20000000018 */
[----:B0-----:R-:W-:Y:S01]  /*2bb0*/  FFMA R24, R12, R26, R43 ;  /* 0x0000001a0c187223 */ /* 0x001fe2000000002b */
[-C--:B-1----:R-:W-:Y:S01]  /*2bc0*/  FFMA R26, R26, R16.reuse, R21 ;  /* 0x000000101a1a7223 */ /* 0x082fe20000000015 */
[----:B------:R-:W-:Y:S01]  /*2bd0*/  MOV R21, UR12 ;  /* 0x0000000c00157c02 */ /* 0x000fe20008000f00 */
[----:B--2---:R-:W-:Y:S01]  /*2be0*/  FFMA R23, R12, R27, R60 ;  /* 0x0000001b0c177223 */ /* 0x004fe2000000003c */
[----:B------:R-:W-:Y:S01]  /*2bf0*/  FFMA R16, R27, R16, R50 ;  /* 0x000000101b107223 */ /* 0x000fe20000000032 */
[-C--:B------:R-:W-:Y:S01]  /*2c00*/  FFMA R27, R13, R22.reuse, R24 ;  /* 0x000000160d1b7223 */ /* 0x080fe20000000018 */
[----:B------:R-:W-:Y:S01]  /*2c10*/  FFMA R43, R17, R22, R26 ;  /* 0x00000016112b7223 */ /* 0x000fe2000000001a */
[-C--:B------:R-:W-:Y:S01]  /*2c20*/  FFMA R13, R13, R20.reuse, R23 ;  /* 0x000000140d0d7223 */ /* 0x080fe20000000017 */
[----:B------:R-:W-:Y:S01]  /*2c30*/  FFMA R17, R17, R20, R16 ;  /* 0x0000001411117223 */ /* 0x000fe20000000010 */
[----:B------:R-:W-:-:S04]  /*2c40*/  IMAD.WIDE R20, R21, 0x4, R58 ;  /* 0x0000000415147825 */ /* 0x000fc800078e023a */
[-C--:B------:R-:W-:Y:S01]  /*2c50*/  FFMA R50, R14, R25.reuse, R27 ;  /* 0x000000190e327223 */ /* 0x080fe2000000001b */
[----:B------:R-:W-:Y:S01]  /*2c60*/  FFMA R60, R18, R25, R43 ;  /* 0x00000019123c7223 */ /* 0x000fe2000000002b */
[----:B------:R-:W0:Y:S04]  /*2c70*/  LDS R16, [R10+UR11+0xd40] ;  /* 0x000d400b0a107984 */ /* 0x000e280008000800 */
[----:B------:R-:W2:Y:S04]  /*2c80*/  LDG.E.128 R24, desc[UR14][R20.64] ;  /* 0x0000000e14187981 */ /* 0x000ea8000c1e1d00 */
[----:B------:R-:W1:Y:S04]  /*2c90*/  LDS R43, [R10+UR11+0xd80] ;  /* 0x000d800b0a2b7984 */ /* 0x000e680008000800 */
[----:B------:R-:W3:Y:S04]  /*2ca0*/  LDS R12, [R10+UR11+0xdc0] ;  /* 0x000dc00b0a0c7984 */ /* 0x000ee80008000800 */
[----:B------:R-:W4:Y:S01]  /*2cb0*/  LDG.E.128 R20, desc[UR14][R20.64+0x2000] ;  /* 0x0020000e14147981 */ /* 0x000f22000c1e1d00 */
[-C--:B0-----:R-:W-:Y:S01]  /*2cc0*/  FFMA R13, R14, R16.reuse, R13 ;  /* 0x000000100e0d7223 */ /* 0x081fe2000000000d */
[----:B------:R-:W-:Y:S01]  /*2cd0*/  FFMA R17, R18, R16, R17 ;  /* 0x0000001012117223 */ /* 0x000fe20000000011 */
[-C--:B-1----:R-:W-:Y:S01]  /*2ce0*/  FFMA R53, R15, R43.reuse, R50 ;  /* 0x0000002b0f357223 */ /* 0x082fe20000000032 */
[----:B------:R-:W-:Y:S01]  /*2cf0*/  FFMA R43, R19, R43, R60 ;  /* 0x0000002b132b7223 */ /* 0x000fe2000000003c */
[----:B------:R-:W-:Y:S01]  /*2d00*/  LDS R50, [R10+UR11+0xe00] ;  /* 0x000e000b0a327984 */ /* 0x000fe20008000800 */
[-C--:B---3--:R-:W-:Y:S01]  /*2d10*/  FFMA R61, R15, R12.reuse, R13 ;  /* 0x0000000c0f3d7223 */ /* 0x088fe2000000000d */
[----:B------:R-:W-:-:S02]  /*2d20*/  FFMA R47, R19, R12, R17 ;  /* 0x0000000c132f7223 */ /* 0x000fc40000000011 */
[----:B------:R-:W-:Y:S04]  /*2d30*/  LDS R60, [R10+UR11+0xe40] ;  /* 0x000e400b0a3c7984 */ /* 0x000fe80008000800 */
[----:B------:R-:W0:Y:S04]  /*2d40*/  LDS.128 R12, [R57+0x70] ;  /* 0x00007000390c7984 */ /* 0x000e280000000c00 */
[----:B------:R-:W1:Y:S01]  /*2d50*/  LDS.128 R16, [R57+0x470] ;  /* 0x0004700039107984 */ /* 0x000e620000000c00 */
[C---:B0-----:R-:W-:Y:S01]  /*2d60*/  FFMA R53, R12.reuse, R50, R53 ;  /* 0x000000320c357223 */ /* 0x041fe20000000035 */
[----:B------:R-:W-:Y:S01]  /*2d70*/  FFMA R12, R12, R60, R61 ;  /* 0x0000003c0c0c7223 */ /* 0x000fe2000000003d */
[-C--:B-1----:R-:W-:Y:S01]  /*2d80*/  FFMA R50, R50, R16.reuse, R43 ;  /* 0x0000001032327223 */ /* 0x082fe2000000002b */
[----:B------:R-:W-:-:S02]  /*2d90*/  FFMA R16, R60, R16, R47 ;  /* 0x000000103c107223 */ /* 0x000fc4000000002f */
[----:B------:R-:W0:Y:S04]  /*2da0*/  LDS R60, [R10+UR11+0xe80] ;  /* 0x000e800b0a3c7984 */ /* 0x000e280008000800 */
[----:B------:R-:W1:Y:S01]  /*2db0*/  LDS R47, [R10+UR11+0xec0] ;  /* 0x000ec00b0a2f7984 */ /* 0x000e620008000800 */
[CC--:B0-----:R-:W-:Y:S01]  /*2dc0*/  FFMA R53, R13.reuse, R60.reuse, R53 ;  /* 0x0000003c0d357223 */ /* 0x0c1fe20000000035 */
[-C--:B-1----:R-:W-:Y:S02]  /*2dd0*/  FFMA R13, R13, R47.reuse, R12 ;  /* 0x0000002f0d0d7223 */ /* 0x082fe4000000000c */
[----:B------:R-:W0:Y:S01]  /*2de0*/  LDS R12, [R10+UR11+0xf00] ;  /* 0x000f000b0a0c7984 */ /* 0x000e220008000800 */
[C---:B------:R-:W-:Y:S01]  /*2df0*/  FFMA R43, R17.reuse, R60, R50 ;  /* 0x0000003c112b7223 */ /* 0x040fe20000000032 */
[----:B------:R-:W-:Y:S01]  /*2e00*/  FFMA R17, R17, R47, R16 ;  /* 0x0000002f11117223 */ /* 0x000fe20000000010 */
[----:B0-----:R-:W-:-:S02]  /*2e10*/  FFMA R16, R14, R12, R53 ;  /* 0x0000000c0e107223 */ /* 0x001fc40000000035 */
[----:B------:R-:W-:Y:S01]  /*2e20*/  FFMA R50, R18, R12, R43 ;  /* 0x0000000c12327223 */ /* 0x000fe2000000002b */
[----:B------:R-:W0:Y:S04]  /*2e30*/  LDS R53, [R10+UR11+0xf80] ;  /* 0x000f800b0a357984 */ /* 0x000e280008000800 */
[----:B------:R-:W1:Y:S04]  /*2e40*/  LDS R43, [R10+UR11+0xf40] ;  /* 0x000f400b0a2b7984 */ /* 0x000e680008000800 */
[----:B------:R-:W3:Y:S01]  /*2e50*/  LDS R12, [R10+UR11+0xfc0] ;  /* 0x000fc00b0a0c7984 */ /* 0x000ee20008000800 */
[----:B------:R-:W-:Y:S01]  /*2e60*/  BAR.SYNC.DEFER_BLOCKING 0x0 ;  /* 0x0000000000007b1d */ /* 0x000fe20000010000 */
[----:B0-----:R-:W-:Y:S01]  /*2e70*/  FFMA R47, R15, R53, R16 ;  /* 0x000000350f2f7223 */ /* 0x001fe20000000010 */
[-C--:B-1----:R-:W-:Y:S01]  /*2e80*/  FFMA R13, R14, R43.reuse, R13 ;  /* 0x0000002b0e0d7223 */ /* 0x082fe2000000000d */
[----:B------:R-:W-:Y:S01]  /*2e90*/  FFMA R17, R18, R43, R17 ;  /* 0x0000002b12117223 */ /* 0x000fe20000000011 */
[----:B------:R-:W-:-:S02]  /*2ea0*/  FFMA R43, R19, R53, R50 ;  /* 0x00000035132b7223 */ /* 0x000fc40000000032 */
[-C--:B---3--:R-:W-:Y:S01]  /*2eb0*/  FFMA R50, R15, R12.reuse, R13 ;  /* 0x0000000c0f327223 */ /* 0x088fe2000000000d */
[----:B------:R-:W-:Y:S01]  /*2ec0*/  FFMA R53, R19, R12, R17 ;  /* 0x0000000c13357223 */ /* 0x000fe20000000011 */
[----:B--2---:R-:W-:Y:S04]  /*2ed0*/  STS.128 [R37], R24 ;  /* 0x0000001825007388 */ /* 0x004fe80000000c00 */
[----:B----4-:R-:W-:Y:S01]  /*2ee0*/  STS.128 [R37+0x800], R20 ;  /* 0x0008001425007388 */ /* 0x010fe20000000c00 */
[----:B------:R-:W-:Y:S06]  /*2ef0*/  BAR.SYNC.DEFER_BLOCKING 0x0 ;  /* 0x0000000000007b1d */ /* 0x000fec0000010000 */
[----:B------:R-:W-:Y:S04]  /*2f00*/  LDS R21, [R10+UR11] ;  /* 0x0000000b0a157984 */ /* 0x000fe80008000800 */
[----:B------:R-:W0:Y:S04]  /*2f10*/  LDS.128 R12, [R57] ;  /* 0x00000000390c7984 */ /* 0x000e280000000c00 */
[----:B------:R-:W1:Y:S04]  /*2f20*/  LDS.128 R16, [R57+0x400] ;  /* 0x0004000039107984 */ /* 0x000e680000000c00 */
[----:B------:R-:W2:Y:S04]  /*2f30*/  LDS R23, [R10+UR11+0x40] ;  /* 0x0000400b0a177984 */ /* 0x000ea80008000800 */
[----:B------:R-:W3:Y:S04]  /*2f40*/  LDS R22, [R10+UR11+0x80] ;  /* 0x0000800b0a167984 */ /* 0x000ee80008000800 */
[----:B------:R-:W4:Y:S04]  /*2f50*/  LDS R20, [R10+UR11+0xc0] ;  /* 0x0000c00b0a147984 */ /* 0x000f280008000800 */
[----:B------:R-:W5:Y:S04]  /*2f60*/  LDS R60, [R10+UR11+0x100] ;  /* 0x0001000b0a3c7984 */ /* 0x000f680008000800 */
[----:B------:R-:W5:Y:S01]  /*2f70*/  LDS R61, [R10+UR11+0x140] ;  /* 0x0001400b0a3d7984 */ /* 0x000f620008000800 */
[C---:B0-----:R-:W-:Y:S01]  /*2f80*/  FFMA R48, R12.reuse, R21, R48 ;  /* 0x000000150c307223 */ /* 0x041fe20000000030 */
[-C--:B-1----:R-:W-:Y:S01]  /*2f90*/  FFMA R42, R21, R16.reuse, R42 ;  /* 0x00000010152a7223 */ /* 0x082fe2000000002a */
[----:B--2---:R-:W-:Y:S01]  /*2fa0*/  FFMA R21, R12, R23, R54 ;  /* 0x000000170c157223 */ /* 0x004fe20000000036 */
[----:B------:R-:W-:Y:S01]  /*2fb0*/  FFMA R24, R23, R16, R55 ;  /* 0x0000001017187223 */ /* 0x000fe20000000037 */
[----:B------:R-:W0:Y:S01]  /*2fc0*/  LDS R12, [R10+UR11+0x180] ;  /* 0x0001800b0a0c7984 */ /* 0x000e220008000800 */
[-C--:B---3--:R-:W-:Y:S01]  /*2fd0*/  FFMA R23, R13, R22.reuse, R48 ;  /* 0x000000160d177223 */ /* 0x088fe20000000030 */
[----:B------:R-:W-:-:S02]  /*2fe0*/  FFMA R27, R17, R22, R42 ;  /* 0x00000016111b7223 */ /* 0x000fc4000000002a */
[----:B------:R-:W1:Y:S01]  /*2ff0*/  LDS R16, [R10+UR11+0x1c0] ;  /* 0x0001c00b0a107984 */ /* 0x000e620008000800 */
[-C--:B----4-:R-:W-:Y:S01]  /*3000*/  FFMA R25, R13, R20.reuse, R21 ;  /* 0x000000140d197223 */ /* 0x090fe20000000015 */
[----:B------:R-:W-:Y:S02]  /*3010*/  FFMA R17, R17, R20, R24 ;  /* 0x0000001411117223 */ /* 0x000fe40000000018 */
[----:B------:R-:W-:Y:S01]  /*3020*/  LDS R13, [R10+UR11+0x200] ;  /* 0x0002000b0a0d7984 */ /* 0x000fe20008000800 */
[-C--:B-----5:R-:W-:Y:S01]  /*3030*/  FFMA R42, R14, R60.reuse, R23 ;  /* 0x0000003c0e2a7223 */ /* 0x0a0fe20000000017 */
[----:B------:R-:W-:Y:S02]  /*3040*/  FFMA R60, R18, R60, R27 ;  /* 0x0000003c123c7223 */ /* 0x000fe4000000001b */
[----:B------:R-:W2:Y:S01]  /*3050*/  LDS.128 R20, [R57+0x10] ;  /* 0x0000100039147984 */ /* 0x000ea20000000c00 */
[----:B------:R-:W-:-:S03]  /*3060*/  FFMA R55, R14, R61, R25 ;  /* 0x0000003d0e377223 */ /* 0x000fc60000000019 */
[----:B------:R-:W3:Y:S01]  /*3070*/  LDS.128 R24, [R57+0x410] ;  /* 0x0004100039187984 */ /* 0x000ee20000000c00 */
[----:B------:R-:W-:-:S03]  /*3080*/  FFMA R17, R18, R61, R17 ;  /* 0x0000003d12117223 */ /* 0x000fc60000000011 */
[----:B------:R-:W4:Y:S04]  /*3090*/  LDS R14, [R10+UR11+0x280] ;  /* 0x0002800b0a0e7984 */ /* 0x000f280008000800 */
[----:B------:R-:W-:Y:S04]  /*30a0*/  LDS R18, [R10+UR11+0x2c0] ;  /* 0x0002c00b0a127984 */ /* 0x000fe80008000800 */
[----:B------:R-:W-:Y:S01]  /*30b0*/  LDS R48, [R10+UR11+0x380] ;  /* 0x0003800b0a307984 */ /* 0x000fe20008000800 */
[-C--:B0-----:R-:W-:Y:S01]  /*30c0*/  FFMA R61, R15, R12.reuse, R42 ;  /* 0x0000000c0f3d7223 */ /* 0x081fe2000000002a */
[----:B------:R-:W-:-:S02]  /*30d0*/  FFMA R60, R19, R12, R60 ;  /* 0x0000000c133c7223 */ /* 0x000fc4000000003c */
[----:B------:R-:W0:Y:S01]  /*30e0*/  LDS R12, [R10+UR11+0x240] ;  /* 0x0002400b0a0c7984 */ /* 0x000e220008000800 */
[----:B-1----:R-:W-:-:S03]  /*30f0*/  FFMA R19, R19, R16, R17 ;  /* 0x0000001013137223 */ /* 0x002fc60000000011 */
[----:B------:R-:W1:Y:S01]  /*3100*/  LDS R17, [R10+UR11+0x300] ;  /* 0x0003000b0a117984 */ /* 0x000e620008000800 */
[----:B--2---:R-:W-:Y:S01]  /*3110*/  FFMA R42, R20, R13, R61 ;  /* 0x0000000d142a7223 */ /* 0x004fe2000000003d */
[----:B---3--:R-:W-:Y:S02]  /*3120*/  FFMA R60, R13, R24, R60 ;  /* 0x000000180d3c7223 */ /* 0x008fe4000000003c */
[----:B------:R-:W2:Y:S01]  /*3130*/  LDS R13, [R10+UR11+0x340] ;  /* 0x0003400b0a0d7984 */ /* 0x000ea20008000800 */
[----:B------:R-:W-:-:S03]  /*3140*/  FFMA R15, R15, R16, R55 ;  /* 0x000000100f0f7223 */ /* 0x000fc60000000037 */
[----:B------:R-:W3:Y:S01]  /*3150*/  LDS R16, [R10+UR11+0x3c0] ;  /* 0x0003c00b0a107984 */ /* 0x000ee20008000800 */
[-C--:B----4-:R-:W-:Y:S01]  /*3160*/  FFMA R55, R21, R14.reuse, R42 ;  /* 0x0000000e15377223 */ /* 0x090fe2000000002a */
[C---:B------:R-:W-:Y:S02]  /*3170*/  FFMA R61, R25.reuse, R14, R60 ;  /* 0x0000000e193d7223 */ /* 0x040fe4000000003c */
[----:B------:R-:W-:Y:S01]  /*3180*/  LDS R42, [R10+UR11+0x440] ;  /* 0x0004400b0a2a7984 */ /* 0x000fe20008000800 */
[----:B0-----:R-:W-:Y:S01]  /*3190*/  FFMA R19, R12, R24, R19 ;  /* 0x000000180c137223 */ /* 0x001fe20000000013 */
[----:B------:R-:W-:Y:S02]  /*31a0*/  FFMA R15, R20, R12, R15 ;  /* 0x0000000c140f7223 */ /* 0x000fe4000000000f */
[----:B------:R-:W-:Y:S01]  /*31b0*/  LDS R24, [R10+UR11+0x400] ;  /* 0x0004000b0a187984 */ /* 0x000fe20008000800 */
[-C--:B------:R-:W-:Y:S01]  /*31c0*/  FFMA R19, R25, R18.reuse, R19 ;  /* 0x0000001219137223 */ /* 0x080fe20000000013 */
[----:B------:R-:W-:Y:S01]  /*31d0*/  FFMA R12, R21, R18, R15 ;  /* 0x00000012150c7223 */ /* 0x000fe2000000000f */
[-C--:B-1----:R-:W-:Y:S01]  /*31e0*/  FFMA R14, R22, R17.reuse, R55 ;  /* 0x00000011160e7223 */ /* 0x082fe20000000037 */
[C---:B------:R-:W-:Y:S01]  /*31f0*/  FFMA R18, R26.reuse, R17, R61 ;  /* 0x000000111a127223 */ /* 0x040fe2000000003d */
[----:B------:R-:W-:Y:S02]  /*3200*/  LDS R20, [R10+UR11+0x4c0] ;  /* 0x0004c00b0a147984 */ /* 0x000fe40008000800 */
[-C--:B------:R-:W-:Y:S01]  /*3210*/  FFMA R21, R23, R48.reuse, R14 ;  /* 0x0000003017157223 */ /* 0x080fe2000000000e */
[----:B------:R-:W-:Y:S01]  /*3220*/  FFMA R25, R27, R48, R18 ;  /* 0x000000301b197223 */ /* 0x000fe20000000012 */
[----:B------:R-:W-:Y:S01]  /*3230*/  LDS R55, [R10+UR11+0x540] ;  /* 0x0005400b0a377984 */ /* 0x000fe20008000800 */
[-C--:B--2---:R-:W-:Y:S01]  /*3240*/  FFMA R19, R26, R13.reuse, R19 ;  /* 0x0000000d1a137223 */ /* 0x084fe20000000013 */
[----:B------:R-:W-:-:S02]  /*3250*/  FFMA R61, R22, R13, R12 ;  /* 0x0000000d163d7223 */ /* 0x000fc4000000000c */
[----:B------:R-:W0:Y:S01]  /*3260*/  LDS.128 R12, [R57+0x20] ;  /* 0x00002000390c7984 */ /* 0x000e220000000c00 */
[-C--:B---3--:R-:W-:Y:S01]  /*3270*/  FFMA R27, R27, R16.reuse, R19 ;  /* 0x000000101b1b7223 */ /* 0x088fe20000000013 */
[----:B------:R-:W-:Y:S02]  /*3280*/  FFMA R61, R23, R16, R61 ;  /* 0x00000010173d7223 */ /* 0x000fe4000000003d */
        /* <DEDUP_REMOVED lines=14> */
[----:B------:R-:W-:Y:S04]  /*3370*/  LDS R13, [R10+UR11+0x600] ;  /* 0x0006000b0a0d7984 */ /* 0x000fe80008000800 */
[----:B------:R-:W1:Y:S04]  /*3380*/  LDS.128 R20, [R57+0x30] ;  /* 0x0000300039147984 */ /* 0x000e680000000c00 */
[----:B------:R-:W2:Y:S04]  /*3390*/  LDS.128 R24, [R57+0x430] ;  /* 0x0004300039187984 */ /* 0x000ea80000000c00 */
[----:B------:R-:W3:Y:S01]  /*33a0*/  LDS R16, [R10+UR11+0x5c0] ;  /* 0x0005c00b0a107984 */ /* 0x000ee20008000800 */
[-C--:B------:R-:W-:Y:S01]  /*33b0*/  FFMA R61, R14, R55.reuse, R61 ;  /* 0x000000370e3d7223 */ /* 0x080fe2000000003d */
[----:B------:R-:W-:-:S02]  /*33c0*/  FFMA R17, R18, R55, R17 ;  /* 0x0000003712117223 */ /* 0x000fc40000000011 */
[----:B------:R-:W-:Y:S04]  /*33d0*/  LDS R18, [R10+UR11+0x6c0] ;  /* 0x0006c00b0a127984 */ /* 0x000fe80008000800 */
[----:B------:R-:W4:Y:S01]  /*33e0*/  LDS R14, [R10+UR11+0x680] ;  /* 0x0006800b0a0e7984 */ /* 0x000f220008000800 */
[-C--:B0-----:R-:W-:Y:S01]  /*33f0*/  FFMA R55, R15, R12.reuse, R42 ;  /* 0x0000000c0f377223 */ /* 0x081fe2000000002a */
[----:B------:R-:W-:Y:S02]  /*3400*/  FFMA R48, R19, R12, R48 ;  /* 0x0000000c13307223 */ /* 0x000fe40000000030 */
        /* <DEDUP_REMOVED lines=12> */
[----:B------:R-:W-:Y:S01]  /*34d0*/  FFMA R19, R12, R24, R19 ;  /* 0x000000180c137223 */ /* 0x000fe20000000013 */
[----:B------:R-:W-:Y:S02]  /*34e0*/  LDS R20, [R10+UR11+0x880] ;  /* 0x0008800b0a147984 */ /* 0x000fe40008000800 */
[-C--:B------:R-:W-:Y:S01]  /*34f0*/  FFMA R12, R21, R18.reuse, R15 ;  /* 0x00000012150c7223 */ /* 0x080fe2000000000f */
[----:B------:R-:W-:Y:S01]  /*3500*/  FFMA R19, R25, R18, R19 ;  /* 0x0000001219137223 */ /* 0x000fe20000000013 */
[----:B------:R-:W-:Y:S02]  /*3510*/  LDS R21, [R10+UR11+0x940] ;  /* 0x0009400b0a157984 */ /* 0x000fe40008000800 */
[-C--:B-1----:R-:W-:Y:S01]  /*3520*/  FFMA R15, R22, R13.reuse, R12 ;  /* 0x0000000d160f7223 */ /* 0x082fe2000000000c */
[----:B------:R-:W-:Y:S01]  /*3530*/  FFMA R13, R26, R13, R19 ;  /* 0x0000000d1a0d7223 */ /* 0x000fe20000000013 */
[-C--:B--2---:R-:W-:Y:S01]  /*3540*/  FFMA R14, R22, R17.reuse, R55 ;  /* 0x00000011160e7223 */ /* 0x084fe20000000037 */
[----:B------:R-:W-:Y:S01]  /*3550*/  FFMA R18, R26, R17, R61 ;  /* 0x000000111a127223 */ /* 0x000fe2000000003d */
[----:B------:R-:W-:Y:S02]  /*3560*/  LDS R22, [R10+UR11+0x800] ;  /* 0x0008000b0a167984 */ /* 0x000fe40008000800 */
[-C--:B---3--:R-:W-:Y:S01]  /*3570*/  FFMA R17, R23, R48.reuse, R14 ;  /* 0x0000003017117223 */ /* 0x088fe2000000000e */
[----:B------:R-:W-:Y:S01]  /*3580*/  FFMA R19, R27, R48, R18 ;  /* 0x000000301b137223 */ /* 0x000fe20000000012 */
[----:B------:R-:W-:Y:S01]  /*3590*/  LDS R55, [R10+UR11+0x900] ;  /* 0x0009000b0a377984 */ /* 0x000fe20008000800 */
[-C--:B-----5:R-:W-:Y:S01]  /*35a0*/  FFMA R23, R23, R16.reuse, R15 ;  /* 0x0000001017177223 */ /* 0x0a0fe2000000000f */
[----:B------:R-:W-:-:S02]  /*35b0*/  FFMA R61, R27, R16, R13 ;  /* 0x000000101b3d7223 */ /* 0x000fc4000000000d */
[----:B------:R-:W-:Y:S04]  /*35c0*/  LDS R48, [R10+UR11+0x840] ;  /* 0x0008400b0a307984 */ /* 0x000fe80008000800 */
        /* <DEDUP_REMOVED lines=9> */
[-C--:B------:R-:W-:Y:S01]  /*3660*/  FFMA R17, R13, R20.reuse, R42 ;  /* 0x000000140d117223 */ /* 0x080fe2000000002a */
[----:B------:R-:W-:Y:S01]  /*3670*/  LDS R24, [R10+UR11+0xac0] ;  /* 0x000ac00b0a187984 */ /* 0x000fe20008000800 */
[----:B------:R-:W-:Y:S01]  /*3680*/  FFMA R19, R25, R20, R22 ;  /* 0x0000001419137223 */ /* 0x000fe20000000016 */
[-C--:B--2---:R-:W-:Y:S01]  /*3690*/  FFMA R42, R13, R18.reuse, R23 ;  /* 0x000000120d2a7223 */ /* 0x084fe20000000017 */
[----:B------:R-:W-:Y:S01]  /*36a0*/  FFMA R48, R25, R18, R61 ;  /* 0x0000001219307223 */ /* 0x000fe2000000003d */
[-C--:B------:R-:W-:Y:S01]  /*36b0*/  FFMA R18, R14, R55.reuse, R17 ;  /* 0x000000370e127223 */ /* 0x080fe20000000011 */
[----:B------:R-:W-:Y:S01]  /*36c0*/  FFMA R20, R26, R55, R19 ;  /* 0x000000371a147223 */ /* 0x000fe20000000013 */
[-C--:B------:R-:W-:Y:S01]  /*36d0*/  FFMA R42, R14, R21.reuse, R42 ;  /* 0x000000150e2a7223 */ /* 0x080fe2000000002a */
[----:B------:R-:W-:Y:S01]  /*36e0*/  FFMA R48, R26, R21, R48 ;  /* 0x000000151a307223 */ /* 0x000fe20000000030 */
[-C--:B---3--:R-:W-:Y:S01]  /*36f0*/  FFMA R61, R15, R16.reuse, R18 ;  /* 0x000000100f3d7223 */ /* 0x088fe20000000012 */
[----:B------:R-:W-:Y:S01]  /*3700*/  FFMA R26, R27, R16, R20 ;  /* 0x000000101b1a7223 */ /* 0x000fe20000000014 */
[----:B------:R-:W-:Y:S04]  /*3710*/  LDS R55, [R10+UR11+0xa00] ;  /* 0x000a000b0a377984 */ /* 0x000fe80008000800 */
[----:B------:R-:W1:Y:S04]  /*3720*/  LDS.128 R16, [R57+0x50] ;  /* 0x0000500039107984 */ /* 0x000e680000000c00 */
[----:B------:R-:W2:Y:S04]  /*3730*/  LDS R13, [R10+UR11+0xa40] ;  /* 0x000a400b0a0d7984 */ /* 0x000ea80008000800 */
[----:B------:R-:W3:Y:S04]  /*3740*/  LDS.128 R20, [R57+0x450] ;  /* 0x0004500039147984 */ /* 0x000ee80000000c00 */
[----:B------:R-:W4:Y:S04]  /*3750*/  LDS R14, [R10+UR11+0xa80] ;  /* 0x000a800b0a0e7984 */ /* 0x000f280008000800 */
[----:B------:R-:W5:Y:S01]  /*3760*/  LDS R25, [R10+UR11+0xb00] ;  /* 0x000b000b0a197984 */ /* 0x000f620008000800 */
[-C--:B0-----:R-:W-:Y:S01]  /*3770*/  FFMA R42, R15, R12.reuse, R42 ;  /* 0x0000000c0f2a7223 */ /* 0x081fe2000000002a */
[----:B------:R-:W-:-:S02]  /*3780*/  FFMA R48, R27, R12, R48 ;  /* 0x0000000c1b307223 */ /* 0x000fc40000000030 */
[----:B------:R-:W0:Y:S01]  /*3790*/  LDS R27, [R10+UR11+0xb40] ;  /* 0x000b400b0a1b7984 */ /* 0x000e220008000800 */
[C---:B-1----:R-:W-:Y:S01]  /*37a0*/  FFMA R12, R16.reuse, R55, R61 ;  /* 0x00000037100c7223 */ /* 0x042fe2000000003d */
[----:B--2---:R-:W-:Y:S02]  /*37b0*/  FFMA R15, R16, R13, R42 ;  /* 0x0000000d100f7223 */ /* 0x004fe4000000002a */
[----:B------:R-:W-:Y:S01]  /*37c0*/  LDS R42, [R10+UR11+0xc00] ;  /* 0x000c000b0a2a7984 */ /* 0x000fe20008000800 */
[-C--:B---3--:R-:W-:Y:S01]  /*37d0*/  FFMA R16, R55, R20.reuse, R26 ;  /* 0x0000001437107223 */ /* 0x088fe2000000001a */
[----:B------:R-:W-:Y:S02]  /*37e0*/  FFMA R48, R13, R20, R48 ;  /* 0x000000140d307223 */ /* 0x000fe40000000030 */
[----:B------:R-:W1:Y:S01]  /*37f0*/  LDS R26, [R10+UR11+0xb80] ;  /* 0x000b800b0a1a7984 */ /* 0x000e620008000800 */
[----:B----4-:R-:W-:-:S03]  /*3800*/  FFMA R61, R21, R14, R16 ;  /* 0x0000000e153d7223 */ /* 0x010fc60000000010 */
[----:B------:R-:W2:Y:S01]  /*3810*/  LDS R20, [R10+UR11+0xbc0] ;  /* 0x000bc00b0a147984 */ /* 0x000ea20008000800 */
[C---:B------:R-:W-:Y:S01]  /*3820*/  FFMA R55, R17.reuse, R14, R12 ;  /* 0x0000000e11377223 */ /* 0x040fe2000000000c */
[-C--:B------:R-:W-:Y:S01]  /*3830*/  FFMA R16, R17, R24.reuse, R15 ;  /* 0x0000001811107223 */ /* 0x080fe2000000000f */
[----:B------:R-:W-:Y:S01]  /*3840*/  FFMA R21, R21, R24, R48 ;  /* 0x0000001815157223 */ /* 0x000fe20000000030 */
[----:B------:R-:W3:Y:S04]  /*3850*/  LDS.128 R12, [R57+0x60] ;  /* 0x00006000390c7984 */ /* 0x000ee80000000c00 */
[----:B------:R-:W4:Y:S01]  /*3860*/  LDS R48, [R10+UR11+0xc40] ;  /* 0x000c400b0a307984 */ /* 0x000f220008000800 */
[----:B------:R-:W-:Y:S01]  /*3870*/  UIMAD UR6, UR9, 0x3, URZ ;  /* 0x00000003090678a4 */ /* 0x000fe2000f8e02ff */
[-C--:B-----5:R-:W-:Y:S01]  /*3880*/  FFMA R60, R18, R25.reuse, R55 ;  /* 0x00000019123c7223 */ /* 0x0a0fe20000000037 */
[----:B------:R-:W-:Y:S01]  /*3890*/  FFMA R54, R22, R25, R61 ;  /* 0x0000001916367223 */ /* 0x000fe2000000003d */
[-C--:B0-----:R-:W-:Y:S01]  /*38a0*/  FFMA R17, R18, R27.reuse, R16 ;  /* 0x0000001b12117223 */ /* 0x081fe20000000010 */
[----:B------:R-:W-:Y:S01]  /*38b0*/  FFMA R22, R22, R27, R21 ;  /* 0x0000001b16167223 */ /* 0x000fe20000000015 */
[----:B------:R-:W-:Y:S01]  /*38c0*/  LDS R61, [R10+UR11+0xcc0] ;  /* 0x000cc00b0a3d7984 */ /* 0x000fe20008000800 */
[----:B------:R-:W-:-:S05]  /*38d0*/  MOV R25, UR6 ;  /* 0x0000000600197c02 */ /* 0x000fca0008000f00 */
[----:B------:R-:W-:-:S04]  /*38e0*/  IMAD.WIDE R24, R25, 0x4, R58 ;  /* 0x0000000419187825 */ /* 0x000fc800078e023a */
[-C--:B-1----:R-:W-:Y:S01]  /*38f0*/  FFMA R21, R19, R26.reuse, R60 ;  /* 0x0000001a13157223 */ /* 0x082fe2000000003c */
[----:B------:R-:W-:Y:S01]  /*3900*/  FFMA R55, R23, R26, R54 ;  /* 0x0000001a17377223 */ /* 0x000fe20000000036 */
[-C--:B--2---:R-:W-:Y:S01]  /*3910*/  FFMA R27, R19, R20.reuse, R17 ;  /* 0x00000014131b7223 */ /* 0x084fe20000000011 */
[----:B------:R-:W-:Y:S01]  /*3920*/  FFMA R59, R23, R20, R22 ;  /* 0x00000014173b7223 */ /* 0x000fe20000000016 */
[----:B------:R-:W0:Y:S01]  /*3930*/  LDS.128 R16, [R57+0x460] ;  /* 0x0004600039107984 */ /* 0x000e220000000c00 */
[----:B---3--:R-:W-:-:S03]  /*3940*/  FFMA R54, R12, R42, R21 ;  /* 0x0000002a0c367223 */ /* 0x008fc60000000015 */
[----:B------:R-:W2:Y:S01]  /*3950*/  LDG.E.128 R20, desc[UR14][R24.64] ;  /* 0x0000000e18147981 */ /* 0x000ea2000c1e1d00 */
[----:B----4-:R-:W-:-:S03]  /*3960*/  FFMA R12, R12, R48, R27 ;  /* 0x000000300c0c7223 */ /* 0x010fc6000000001b */
[----:B------:R-:W3:Y:S01]  /*3970*/  LDG.E.128 R24, desc[UR14][R24.64+0x2000] ;  /* 0x0020000e18187981 */ /* 0x000ee2000c1e1d00 */
[-C--:B0-----:R-:W-:Y:S01]  /*3980*/  FFMA R42, R42, R16.reuse, R55 ;  /* 0x000000102a2a7223 */ /* 0x081fe20000000037 */
[----:B------:R-:W-:Y:S02]  /*3990*/  FFMA R16, R48, R16, R59 ;  /* 0x0000001030107223 */ /* 0x000fe4000000003b */
[----:B------:R-:W0:Y:S04]  /*39a0*/  LDS R59, [R10+UR11+0xc80] ;  /* 0x000c800b0a3b7984 */ /* 0x000e280008000800 */
[----:B------:R-:W1:Y:S01]  /*39b0*/  LDS R48, [R10+UR11+0xd00] ;  /* 0x000d000b0a307984 */ /* 0x000e620008000800 */
[----:B0-----:R-:W-:-:S03]  /*39c0*/  FFMA R55, R13, R59, R54 ;  /* 0x0000003b0d377223 */ /* 0x001fc60000000036 */
[----:B------:R-:W0:Y:S01]  /*39d0*/  LDS R54, [R10+UR11+0xd40] ;  /* 0x000d400b0a367984 */ /* 0x000e220008000800 */
[C---:B------:R-:W-:Y:S01]  /*39e0*/  FFMA R59, R17.reuse, R59, R42 ;  /* 0x0000003b113b7223 */ /* 0x040fe2000000002a */
[-C--:B------:R-:W-:Y:S02]  /*39f0*/  FFMA R17, R17, R61.reuse, R16 ;  /* 0x0000003d11117223 */ /* 0x080fe40000000010 */
[----:B------:R-:W4:Y:S04]  /*3a00*/  LDS R42, [R10+UR11+0xd80] ;  /* 0x000d800b0a2a7984 */ /* 0x000f280008000800 */
[----:B------:R-:W5:Y:S01]  /*3a10*/  LDS R16, [R10+UR11+0xdc0] ;  /* 0x000dc00b0a107984 */ /* 0x000f620008000800 */
[----:B------:R-:W-:Y:S01]  /*3a20*/  FFMA R13, R13, R61, R12 ;  /* 0x0000003d0d0d7223 */ /* 0x000fe2000000000c */
[-C--:B-1----:R-:W-:Y:S01]  /*3a30*/  FFMA R12, R14, R48.reuse, R55 ;  /* 0x000000300e0c7223 */ /* 0x082fe20000000037 */
[----:B------:R-:W-:Y:S01]  /*3a40*/  FFMA R48, R18, R48, R59 ;  /* 0x0000003012307223 */ /* 0x000fe2000000003b */
[----:B------:R-:W-:Y:S04]  /*3a50*/  LDS R55, [R10+UR11+0xe00] ;  /* 0x000e000b0a377984 */ /* 0x000fe80008000800 */
[----:B------:R-:W-:Y:S01]  /*3a60*/  LDS R59, [R10+UR11+0xe40] ;  /* 0x000e400b0a3b7984 */ /* 0x000fe20008000800 */
[-C--:B0-----:R-:W-:Y:S01]  /*3a70*/  FFMA R13, R14, R54.reuse, R13 ;  /* 0x000000360e0d7223 */ /* 0x081fe2000000000d */
[----:B------:R-:W-:Y:S01]  /*3a80*/  FFMA R17, R18, R54, R17 ;  /* 0x0000003612117223 */ /* 0x000fe20000000011 */
[----:B----4-:R-:W-:-:S02]  /*3a90*/  FFMA R61, R15, R42, R12 ;  /* 0x0000002a0f3d7223 */ /* 0x010fc4000000000c */
[----:B-----5:R-:W-:Y:S02]  /*3aa0*/  FFMA R18, R15, R16, R13 ;  /* 0x000000100f127223 */ /* 0x020fe4000000000d */
[----:B------:R-:W0:Y:S01]  /*3ab0*/  LDS.128 R12, [R57+0x70] ;  /* 0x00007000390c7984 */ /* 0x000e220000000c00 */
[C---:B------:R-:W-:Y:S01]  /*3ac0*/  FFMA R42, R19.reuse, R42, R48 ;  /* 0x0000002a132a7223 */ /* 0x040fe20000000030 */
[----:B------:R-:W-:Y:S01]  /*3ad0*/  FFMA R54, R19, R16, R17 ;  /* 0x0000001013367223 */ /* 0x000fe20000000011 */
[C---:B0-----:R-:W-:Y:S01]  /*3ae0*/  FFMA R48, R12.reuse, R55, R61 ;  /* 0x000000370c307223 */ /* 0x041fe2000000003d */
[----:B------:R-:W-:Y:S01]  /*3af0*/  FFMA R12, R12, R59, R18 ;  /* 0x0000003b0c0c7223 */ /* 0x000fe20000000012 */
[----:B------:R-:W-:Y:S04]  /*3b00*/  LDS R61, [R10+UR11+0xe80] ;  /* 0x000e800b0a3d7984 */ /* 0x000fe80008000800 */
[----:B------:R-:W0:Y:S02]  /*3b10*/  LDS.128 R16, [R57+0x470] ;  /* 0x0004700039107984 */ /* 0x000e240000000c00 */
[----:B0-----:R-:W-:-:S02]  /*3b20*/  FFMA R42, R55, R16, R42 ;  /* 0x00000010372a7223 */ /* 0x001fc4000000002a */
[----:B------:R-:W0:Y:S01]  /*3b30*/  LDS R55, [R10+UR11+0xec0] ;  /* 0x000ec00b0a377984 */ /* 0x000e220008000800 */
[----:B------:R-:W-:Y:S01]  /*3b40*/  FFMA R54, R59, R16, R54 ;  /* 0x000000103b367223 */ /* 0x000fe20000000036 */
[-C--:B------:R-:W-:Y:S01]  /*3b50*/  FFMA R59, R13, R61.reuse, R48 ;  /* 0x0000003d0d3b7223 */ /* 0x080fe20000000030 */
[----:B------:R-:W-:Y:S01]  /*3b60*/  FFMA R61, R17, R61, R42 ;  /* 0x0000003d113d7223 */ /* 0x000fe2000000002a */
[----:B------:R-:W1:Y:S04]  /*3b70*/  LDS R48, [R10+UR11+0xf00] ;  /* 0x000f000b0a307984 */ /* 0x000e680008000800 */
[----:B------:R-:W-:Y:S01]  /*3b80*/  LDS R42, [R10+UR11+0xf80] ;  /* 0x000f800b0a2a7984 */ /* 0x000fe20008000800 */
[----:B0-----:R-:W-:-:S03]  /*3b90*/  FFMA R16, R13, R55, R12 ;  /* 0x000000370d107223 */ /* 0x001fc6000000000c */
[----:B------:R-:W0:Y:S04]  /*3ba0*/  LDS R13, [R10+UR11+0xf40] ;  /* 0x000f400b0a0d7984 */ /* 0x000e280008000800 */
[----:B------:R-:W4:Y:S01]  /*3bb0*/  LDS R12, [R10+UR11+0xfc0] ;  /* 0x000fc00b0a0c7984 */ /* 0x000f220008000800 */
[----:B------:R-:W-:Y:S01]  /*3bc0*/  BAR.SYNC.DEFER_BLOCKING 0x0 ;  /* 0x0000000000007b1d */ /* 0x000fe20000010000 */
[----:B------:R-:W-:Y:S01]  /*3bd0*/  FFMA R54, R17, R55, R54 ;  /* 0x0000003711367223 */ /* 0x000fe20000000036 */
[-C--:B-1----:R-:W-:Y:S01]  /*3be0*/  FFMA R58, R14, R48.reuse, R59 ;  /* 0x000000300e3a7223 */ /* 0x082fe2000000003b */
[----:B------:R-:W-:-:S03]  /*3bf0*/  FFMA R60, R18, R48, R61 ;  /* 0x00000030123c7223 */ /* 0x000fc6000000003d */
[----:B--2---:R-:W-:Y:S04]  /*3c00*/  STS.128 [R37], R20 ;  /* 0x0000001425007388 */ /* 0x004fe80000000c00 */
[----:B---3--:R-:W-:Y:S01]  /*3c10*/  STS.128 [R37+0x800], R24 ;  /* 0x0008001825007388 */ /* 0x008fe20000000c00 */
[----:B------:R-:W-:Y:S01]  /*3c20*/  BAR.SYNC.DEFER_BLOCKING 0x0 ;  /* 0x0000000000007b1d */ /* 0x000fe20000010000 */
[-C--:B0-----:R-:W-:Y:S01]  /*3c30*/  FFMA R14, R14, R13.reuse, R16 ;  /* 0x0000000d0e0e7223 */ /* 0x081fe20000000010 */
[----:B------:R-:W-:Y:S01]  /*3c40*/  FFMA R18, R18, R13, R54 ;  /* 0x0000000d12127223 */ /* 0x000fe20000000036 */
[-C--:B------:R-:W-:Y:S01]  /*3c50*/  FFMA R48, R15, R42.reuse, R58 ;  /* 0x0000002a0f307223 */ /* 0x080fe2000000003a */
[----:B------:R-:W-:Y:S01]  /*3c60*/  FFMA R42, R19, R42, R60 ;  /* 0x0000002a132a7223 */ /* 0x000fe2000000003c */
[-C--:B----4-:R-:W-:Y:S01]  /*3c70*/  FFMA R54, R15, R12.reuse, R14 ;  /* 0x0000000c0f367223 */ /* 0x090fe2000000000e */
[----:B------:R-:W-:Y:S04]  /*3c80*/  LDS R13, [R10+UR11] ;  /* 0x0000000b0a0d7984 */ /* 0x000fe80008000800 */
[----:B------:R-:W0:Y:S04]  /*3c90*/  LDS.128 R20, [R57] ;  /* 0x0000000039147984 */ /* 0x000e280000000c00 */
[----:B------:R-:W1:Y:S04]  /*3ca0*/  LDS.128 R24, [R57+0x400] ;  /* 0x0004000039187984 */ /* 0x000e680000000c00 */
[----:B------:R-:W2:Y:S04]  /*3cb0*/  LDS R59, [R10+UR11+0x80] ;  /* 0x0000800b0a3b7984 */ /* 0x000ea80008000800 */
[----:B------:R-:W3:Y:S04]  /*3cc0*/  LDS R16, [R10+UR11+0x40] ;  /* 0x0000400b0a107984 */ /* 0x000ee80008000800 */
[----:B------:R-:W4:Y:S04]  /*3cd0*/  LDS R60, [R10+UR11+0xc0] ;  /* 0x0000c00b0a3c7984 */ /* 0x000f280008000800 */
[----:B------:R-:W5:Y:S04]  /*3ce0*/  LDS R17, [R10+UR11+0x100] ;  /* 0x0001000b0a117984 */ /* 0x000f680008000800 */
[----:B------:R-:W5:Y:S04]  /*3cf0*/  LDS R15, [R10+UR11+0x140] ;  /* 0x0001400b0a0f7984 */ /* 0x000f680008000800 */
[----:B------:R-:W5:Y:S04]  /*3d00*/  LDS R14, [R10+UR11+0x180] ;  /* 0x0001800b0a0e7984 */ /* 0x000f680008000800 */
[----:B------:R-:W5:Y:S01]  /*3d10*/  LDS R58, [R10+UR11+0x1c0] ;  /* 0x0001c00b0a3a7984 */ /* 0x000f620008000800 */
[----:B------:R-:W-:Y:S01]  /*3d20*/  FFMA R55, R19, R12, R18 ;  /* 0x0000000c13377223 */ /* 0x000fe20000000012 */
[----:B0-----:R-:W-:Y:S01]  /*3d30*/  FFMA R12, R20, R13, R51 ;  /* 0x0000000d140c7223 */ /* 0x001fe20000000033 */
[----:B-1----:R-:W-:-:S03]  /*3d40*/  FFMA R52, R13, R24, R52 ;  /* 0x000000180d347223 */ /* 0x002fc60000000034 */
[-C--:B--2---:R-:W-:Y:S01]  /*3d50*/  FFMA R13, R21, R59.reuse, R12 ;  /* 0x0000003b150d7223 */ /* 0x084fe2000000000c */
[----:B------:R-:W-:Y:S02]  /*3d60*/  FFMA R59, R25, R59, R52 ;  /* 0x0000003b193b7223 */ /* 0x000fe40000000034 */
[----:B------:R-:W-:Y:S01]  /*3d70*/  LDS R52, [R10+UR11+0x3c0] ;  /* 0x0003c00b0a347984 */ /* 0x000fe20008000800 */
[----:B---3--:R-:W-:Y:S01]  /*3d80*/  FFMA R45, R20, R16, R45 ;  /* 0x00000010142d7223 */ /* 0x008fe2000000002d */
[----:B------:R-:W-:Y:S02]  /*3d90*/  FFMA R16, R16, R24, R41 ;  /* 0x0000001810107223 */ /* 0x000fe40000000029 */
[----:B------:R-:W-:Y:S01]  /*3da0*/  LDS R41, [R10+UR11+0x240] ;  /* 0x0002400b0a297984 */ /* 0x000fe20008000800 */
[-C--:B----4-:R-:W-:Y:S01]  /*3db0*/  FFMA R12, R21, R60.reuse, R45 ;  /* 0x0000003c150c7223 */ /* 0x090fe2000000002d */
[----:B------:R-:W-:Y:S02]  /*3dc0*/  FFMA R16, R25, R60, R16 ;  /* 0x0000003c19107223 */ /* 0x000fe40000000010 */
[----:B------:R-:W-:Y:S01]  /*3dd0*/  LDS R45, [R10+UR11+0x300] ;  /* 0x0003000b0a2d7984 */ /* 0x000fe20008000800 */
[-C--:B-----5:R-:W-:Y:S01]  /*3de0*/  FFMA R24, R26, R17.reuse, R59 ;  /* 0x000000111a187223 */ /* 0x0a0fe2000000003b */
[----:B------:R-:W-:-:S02]  /*3df0*/  FFMA R18, R22, R17, R13 ;  /* 0x0000001116127223 */ /* 0x000fc4000000000d */
[----:B------:R-:W-:Y:S01]  /*3e00*/  LDS R60, [R10+UR11+0x2c0] ;  /* 0x0002c00b0a3c7984 */ /* 0x000fe20008000800 */
[-C--:B------:R-:W-:Y:S01]  /*3e10*/  FFMA R20, R22, R15.reuse, R12 ;  /* 0x0000000f16147223 */ /* 0x080fe2000000000c */
[----:B------:R-:W-:Y:S02]  /*3e20*/  FFMA R26, R26, R15, R16 ;  /* 0x0000000f1a1a7223 */ /* 0x000fe40000000010 */
[----:B------:R-:W-:Y:S01]  /*3e30*/  LDS R22, [R10+UR11+0x280] ;  /* 0x0002800b0a167984 */ /* 0x000fe20008000800 */
[-C--:B------:R-:W-:Y:S01]  /*3e40*/  FFMA R21, R23, R14.reuse, R18 ;  /* 0x0000000e17157223 */ /* 0x080fe20000000012 */
[----:B------:R-:W-:Y:S02]  /*3e50*/  FFMA R25, R27, R14, R24 ;  /* 0x0000000e1b197223 */ /* 0x000fe40000000018 */
[----:B------:R-:W-:Y:S04]  /*3e60*/  LDS R24, [R10+UR11+0x200] ;  /* 0x0002000b0a187984 */ /* 0x000fe80008000800 */
[----:B------:R-:W0:Y:S04]  /*3e70*/  LDS.128 R12, [R57+0x10] ;  /* 0x00001000390c7984 */ /* 0x000e280000000c00 */
[----:B------:R-:W1:Y:S01]  /*3e80*/  LDS.128 R16, [R57+0x410] ;  /* 0x0004100039107984 */ /* 0x000e620000000c00 */
[----:B------:R-:W-:-:S03]  /*3e90*/  FFMA R51, R23, R58, R20 ;  /* 0x0000003a17337223 */ /* 0x000fc60000000014 */
[----:B------:R-:W-:Y:S04]  /*3ea0*/  LDS R23, [R10+UR11+0x340] ;  /* 0x0003400b0a177984 */ /* 0x000fe80008000800 */
[----:B------:R-:W2:Y:S01]  /*3eb0*/  LDS R20, [R10+UR11+0x380] ;  /* 0x0003800b0a147984 */ /* 0x000ea20008000800 */
[----:B------:R-:W-:Y:S01]  /*3ec0*/  FFMA R26, R27, R58, R26 ;  /* 0x0000003a1b1a7223 */ /* 0x000fe2000000001a */
[----:B0-----:R-:W-:Y:S01]  /*3ed0*/  FFMA R58, R12, R24, R21 ;  /* 0x000000180c3a7223 */ /* 0x001fe20000000015 */
[----:B-1----:R-:W-:-:S03]  /*3ee0*/  FFMA R24, R24, R16, R25 ;  /* 0x0000001018187223 */ /* 0x002fc60000000019 */
[----:B------:R-:W-:Y:S01]  /*3ef0*/  FFMA R21, R13, R22, R58 ;  /* 0x000000160d157223 */ /* 0x000fe2000000003a */
[----:B------:R-:W-:Y:S01]  /*3f00*/  FFMA R51, R12, R41, R51 ;  /* 0x000000290c337223 */ /* 0x000fe20000000033 */
[----:B------:R-:W-:Y:S01]  /*3f10*/  FFMA R26, R41, R16, R26 ;  /* 0x00000010291a7223 */ /* 0x000fe2000000001a */
[----:B------:R-:W-:Y:S01]  /*3f20*/  FFMA R25, R17, R22, R24 ;  /* 0x0000001611197223 */ /* 0x000fe20000000018 */
[-C--:B------:R-:W-:Y:S01]  /*3f30*/  FFMA R16, R14, R45.reuse, R21 ;  /* 0x0000002d0e107223 */ /* 0x080fe20000000015 */
[-C--:B------:R-:W-:Y:S01]  /*3f40*/  FFMA R12, R13, R60.reuse, R51 ;  /* 0x0000003c0d0c7223 */ /* 0x080fe20000000033 */
[----:B------:R-:W-:Y:S01]  /*3f50*/  FFMA R26, R17, R60, R26 ;  /* 0x0000003c111a7223 */ /* 0x000fe2000000001a */
[----:B------:R-:W-:Y:S01]  /*3f60*/  FFMA R22, R18, R45, R25 ;  /* 0x0000002d12167223 */ /* 0x000fe20000000019 */
[-C--:B--2---:R-:W-:Y:S01]  /*3f70*/  FFMA R13, R15, R20.reuse, R16 ;  /* 0x000000140f0d7223 */ /* 0x084fe20000000010 */
[-C--:B------:R-:W-:Y:S01]  /*3f80*/  FFMA R12, R14, R23.reuse, R12 ;  /* 0x000000170e0c7223 */ /* 0x080fe2000000000c */
[----:B------:R-:W-:Y:S01]  /*3f90*/  FFMA R18, R18, R23, R26 ;  /* 0x0000001712127223 */ /* 0x000fe2000000001a */
[----:B------:R-:W-:Y:S01]  /*3fa0*/  FFMA R17, R19, R20, R22 ;  /* 0x0000001413117223 */ /* 0x000fe20000000016 */
[----:B------:R-:W-:Y:S04]  /*3fb0*/  LDS R16, [R10+UR11+0x400] ;  /* 0x0004000b0a107984 */ /* 0x000fe80008000800 */
[----:B------:R-:W0:Y:S04]  /*3fc0*/  LDS.128 R20, [R57+0x20] ;  /* 0x0000200039147984 */ /* 0x000e280000000c00 */
[----:B------:R-:W1:Y:S04]  /*3fd0*/  LDS.128 R24, [R57+0x420] ;  /* 0x0004200039187984 */ /* 0x000e680000000c00 */
[----:B------:R-:W2:Y:S04]  /*3fe0*/  LDS R41, [R10+UR11+0x440] ;  /* 0x0004400b0a297984 */ /* 0x000ea80008000800 */
[----:B------:R-:W3:Y:S04]  /*3ff0*/  LDS R14, [R10+UR11+0x480] ;  /* 0x0004800b0a0e7984 */ /* 0x000ee80008000800 */
[----:B------:R-:W4:Y:S01]  /*4000*/  LDS R58, [R10+UR11+0x4c0] ;  /* 0x0004c00b0a3a7984 */ /* 0x000f220008000800 */
[----:B------:R-:W-:-:S03]  /*4010*/  FFMA R60, R15, R52, R12 ;  /* 0x000000340f3c7223 */ /* 0x000fc6000000000c */
[----:B------:R-:W5:Y:S04]  /*4020*/  LDS R45, [R10+UR11+0x500] ;  /* 0x0005000b0a2d7984 */ /* 0x000f680008000800 */
[----:B------:R-:W5:Y:S04]  /*4030*/  LDS R15, [R10+UR11+0x540] ;  /* 0x0005400b0a0f7984 */ /* 0x000f680008000800 */
[----:B------:R-:W5:Y:S01]  /*4040*/  LDS R12, [R10+UR11+0x580] ;  /* 0x0005800b0a0c7984 */ /* 0x000f620008000800 */
[----:B------:R-:W-:-:S03]  /*4050*/  FFMA R18, R19, R52, R18 ;  /* 0x0000003413127223 */ /* 0x000fc60000000012 */
[----:B------:R-:W5:Y:S04]  /*4060*/  LDS R52, [R10+UR11+0x5c0] ;  /* 0x0005c00b0a347984 */ /* 0x000f680008000800 */
[----:B------:R-:W-:Y:S01]  /*4070*/  LDS R51, [R10+UR11+0xc00] ;  /* 0x000c000b0a337984 */ /* 0x000fe20008000800 */
[----:B0-----:R-:W-:Y:S01]  /*4080*/  FFMA R13, R20, R16, R13 ;  /* 0x00000010140d7223 */ /* 0x001fe2000000000d */
[-C--:B-1----:R-:W-:Y:S01]  /*4090*/  FFMA R16, R16, R24.reuse, R17 ;  /* 0x0000001810107223 */ /* 0x082fe20000000011 */
[----:B--2---:R-:W-:Y:S01]  /*40a0*/  FFMA R17, R20, R41, R60 ;  /* 0x0000002914117223 */ /* 0x004fe2000000003c */
[----:B------:R-:W-:Y:S02]  /*40b0*/  FFMA R18, R41, R24, R18 ;  /* 0x0000001829127223 */ /* 0x000fe40000000012 */
[----:B------:R-:W-:Y:S01]  /*40c0*/  LDS R24, [R10+UR11+0x600] ;  /* 0x0006000b0a187984 */ /* 0x000fe20008000800 */
[-C--:B---3--:R-:W-:Y:S01]  /*40d0*/  FFMA R13, R21, R14.reuse, R13 ;  /* 0x0000000e150d7223 */ /* 0x088fe2000000000d */
[----:B------:R-:W-:-:S02]  /*40e0*/  FFMA R19, R25, R14, R16 ;  /* 0x0000000e19137223 */ /* 0x000fc40000000010 */
[----:B------:R-:W-:Y:S01]  /*40f0*/  LDS R41, [R10+UR11+0x640] ;  /* 0x0006400b0a297984 */ /* 0x000fe20008000800 */
[-C--:B----4-:R-:W-:Y:S01]  /*4100*/  FFMA R14, R21, R58.reuse, R17 ;  /* 0x0000003a150e7223 */ /* 0x090fe20000000011 */
[----:B------:R-:W-:Y:S02]  /*4110*/  FFMA R18, R25, R58, R18 ;  /* 0x0000003a19127223 */ /* 0x000fe40000000012 */
[----:B------:R-:W-:Y:S01]  /*4120*/  LDS R58, [R10+UR11+0x6c0] ;  /* 0x0006c00b0a3a7984 */ /* 0x000fe20008000800 */
[-C--:B-----5:R-:W-:Y:S01]  /*4130*/  FFMA R16, R22, R45.reuse, R13 ;  /* 0x0000002d16107223 */ /* 0x0a0fe2000000000d */
[----:B------:R-:W-:Y:S02]  /*4140*/  FFMA R20, R26, R45, R19 ;  /* 0x0000002d1a147223 */ /* 0x000fe40000000013 */
[----:B------:R-:W-:Y:S01]  /*4150*/  LDS R45, [R10+UR11+0x700] ;  /* 0x0007000b0a2d7984 */ /* 0x000fe20008000800 */
[-C--:B------:R-:W-:Y:S01]  /*4160*/  FFMA R60, R22, R15.reuse, R14 ;  /* 0x0000000f163c7223 */ /* 0x080fe2000000000e */
[----:B------:R-:W-:-:S02]  /*4170*/  FFMA R26, R26, R15, R18 ;  /* 0x0000000f1a1a7223 */ /* 0x000fc40000000012 */
[----:B------:R-:W-:Y:S01]  /*4180*/  LDS R22, [R10+UR11+0x680] ;  /* 0x0006800b0a167984 */ /* 0x000fe20008000800 */
[-C--:B------:R-:W-:Y:S01]  /*4190*/  FFMA R21, R23, R12.reuse, R16 ;  /* 0x0000000c17157223 */ /* 0x080fe20000000010 */
[----:B------:R-:W-:Y:S02]  /*41a0*/  FFMA R25, R27, R12, R20 ;  /* 0x0000000c1b197223 */ /* 0x000fe40000000014 */
[----:B------:R-:W0:Y:S04]  /*41b0*/  LDS.128 R12, [R57+0x30] ;  /* 0x00003000390c7984 */ /* 0x000e280000000c00 */
[----:B------:R-:W1:Y:S01]  /*41c0*/  LDS.128 R16, [R57+0x430] ;  /* 0x0004300039107984 */ /* 0x000e620000000c00 */
[----:B------:R-:W-:-:S03]  /*41d0*/  FFMA R60, R23, R52, R60 ;  /* 0x00000034173c7223 */ /* 0x000fc6000000003c */
[----:B------:R-:W-:Y:S04]  /*41e0*/  LDS R23, [R10+UR11+0x740] ;  /* 0x0007400b0a177984 */ /* 0x000fe80008000800 */
[----:B------:R-:W2:Y:S01]  /*41f0*/  LDS R20, [R10+UR11+0x780] ;  /* 0x0007800b0a147984 */ /* 0x000ea20008000800 */
[----:B------:R-:W-:-:S03]  /*4200*/  FFMA R26, R27, R52, R26 ;  /* 0x000000341b1a7223 */ /* 0x000fc6000000001a */
[----:B------:R-:W3:Y:S01]  /*4210*/  LDS R52, [R10+UR11+0x7c0] ;  /* 0x0007c00b0a347984 */ /* 0x000ee20008000800 */
        /* <DEDUP_REMOVED lines=18> */
[----:B------:R-:W4:Y:S04]  /*4340*/  LDS R14, [R10+UR11+0x880] ;  /* 0x0008800b0a0e7984 */ /* 0x000f280008000800 */
[----:B------:R-:W5:Y:S04]  /*4350*/  LDS R58, [R10+UR11+0x8c0] ;  /* 0x0008c00b0a3a7984 */ /* 0x000f680008000800 */
[----:B------:R-:W5:Y:S01]  /*4360*/  LDS R45, [R10+UR11+0x900] ;  /* 0x0009000b0a2d7984 */ /* 0x000f620008000800 */
[----:B---3--:R-:W-:-:S03]  /*4370*/  FFMA R60, R15, R52, R12 ;  /* 0x000000340f3c7223 */ /* 0x008fc6000000000c */
[----:B------:R-:W3:Y:S04]  /*4380*/  LDS R15, [R10+UR11+0x940] ;  /* 0x0009400b0a0f7984 */ /* 0x000ee80008000800 */
[----:B------:R-:W3:Y:S01]  /*4390*/  LDS R12, [R10+UR11+0x980] ;  /* 0x0009800b0a0c7984 */ /* 0x000ee20008000800 */
[----:B------:R-:W-:-:S03]  /*43a0*/  FFMA R18, R19, R52, R18 ;  /* 0x0000003413127223 */ /* 0x000fc60000000012 */
[----:B------:R-:W3:Y:S01]  /*43b0*/  LDS R52, [R10+UR11+0x9c0] ;  /* 0x0009c00b0a347984 */ /* 0x000ee20008000800 */
[----:B0-----:R-:W-:Y:S01]  /*43c0*/  FFMA R13, R20, R16, R13 ;  /* 0x00000010140d7223 */ /* 0x001fe2000000000d */
[-C--:B-1----:R-:W-:Y:S01]  /*43d0*/  FFMA R16, R16, R24.reuse, R17 ;  /* 0x0000001810107223 */ /* 0x082fe20000000011 */
[----:B--2---:R-:W-:Y:S01]  /*43e0*/  FFMA R18, R41, R24, R18 ;  /* 0x0000001829127223 */ /* 0x004fe20000000012 */
[----:B------:R-:W-:Y:S01]  /*43f0*/  FFMA R17, R20, R41, R60 ;  /* 0x0000002914117223 */ /* 0x000fe2000000003c */
[----:B------:R-:W-:Y:S01]  /*4400*/  LDS R24, [R10+UR11+0xa00] ;  /* 0x000a000b0a187984 */ /* 0x000fe20008000800 */
[-C--:B----4-:R-:W-:Y:S01]  /*4410*/  FFMA R13, R21, R14.reuse, R13 ;  /* 0x0000000e150d7223 */ /* 0x090fe2000000000d */
[C---:B------:R-:W-:Y:S02]  /*4420*/  FFMA R19, R25.reuse, R14, R16 ;  /* 0x0000000e19137223 */ /* 0x040fe40000000010 */
[----:B------:R-:W-:Y:S01]  /*4430*/  LDS R41, [R10+UR11+0xa40] ;  /* 0x000a400b0a297984 */ /* 0x000fe20008000800 */
[-C--:B-----5:R-:W-:Y:S01]  /*4440*/  FFMA R18, R25, R58.reuse, R18 ;  /* 0x0000003a19127223 */ /* 0x0a0fe20000000012 */
[----:B------:R-:W-:-:S02]  /*4450*/  FFMA R14, R21, R58, R17 ;  /* 0x0000003a150e7223 */ /* 0x000fc40000000011 */
[----:B------:R-:W-:Y:S01]  /*4460*/  LDS R58, [R10+UR11+0xac0] ;  /* 0x000ac00b0a3a7984 */ /* 0x000fe20008000800 */
[-C--:B------:R-:W-:Y:S01]  /*4470*/  FFMA R16, R22, R45.reuse, R13 ;  /* 0x0000002d16107223 */ /* 0x080fe2000000000d */
[C---:B------:R-:W-:Y:S02]  /*4480*/  FFMA R20, R26.reuse, R45, R19 ;  /* 0x0000002d1a147223 */ /* 0x040fe40000000013 */
[----:B------:R-:W-:Y:S01]  /*4490*/  LDS R45, [R10+UR11+0xb00] ;  /* 0x000b000b0a2d7984 */ /* 0x000fe20008000800 */
[-C--:B---3--:R-:W-:Y:S01]  /*44a0*/  FFMA R26, R26, R15.reuse, R18 ;  /* 0x0000000f1a1a7223 */ /* 0x088fe20000000012 */
[----:B------:R-:W-:Y:S02]  /*44b0*/  FFMA R60, R22, R15, R14 ;  /* 0x0000000f163c7223 */ /* 0x000fe4000000000e */
[----:B------:R-:W-:Y:S01]  /*44c0*/  LDS R22, [R10+UR11+0xa80] ;  /* 0x000a800b0a167984 */ /* 0x000fe20008000800 */
[-C--:B------:R-:W-:Y:S01]  /*44d0*/  FFMA R21, R23, R12.reuse, R16 ;  /* 0x0000000c17157223 */ /* 0x080fe20000000010 */
[----:B------:R-:W-:-:S02]  /*44e0*/  FFMA R25, R27, R12, R20 ;  /* 0x0000000c1b197223 */ /* 0x000fc40000000014 */
        /* <DEDUP_REMOVED lines=8> */
[----:B-1----:R-:W-:Y:S01]  /*4570*/  FFMA R24, R24, R12, R25 ;  /* 0x0000000c18187223 */ /* 0x002fe20000000019 */
[----:B------:R-:W-:Y:S02]  /*4580*/  FFMA R25, R16, R41, R60 ;  /* 0x0000002910197223 */ /* 0x000fe4000000003c */
        /* <DEDUP_REMOVED lines=11> */
[----:B------:R-:W0:Y:S04]  /*4640*/  LDS.128 R24, [R57+0x460] ;  /* 0x0004600039187984 */ /* 0x000e280000000c00 */
[----:B------:R-:W1:Y:S04]  /*4650*/  LDS.128 R20, [R57+0x60] ;  /* 0x0000600039147984 */ /* 0x000e680000000c00 */
[----:B------:R-:W2:Y:S04]  /*4660*/  LDS R45, [R10+UR11+0xc40] ;  /* 0x000c400b0a2d7984 */ /* 0x000ea80008000800 */
[----:B------:R-:W4:Y:S04]  /*4670*/  LDS R14, [R10+UR11+0xc80] ;  /* 0x000c800b0a0e7984 */ /* 0x000f280008000800 */
[----:B------:R-:W5:Y:S04]  /*4680*/  LDS R12, [R10+UR11+0xcc0] ;  /* 0x000cc00b0a0c7984 */ /* 0x000f680008000800 */
[----:B------:R-:W5:Y:S04]  /*4690*/  LDS R41, [R10+UR11+0xd00] ;  /* 0x000d000b0a297984 */ /* 0x000f680008000800 */
[----:B------:R-:W5:Y:S01]  /*46a0*/  LDS R17, [R10+UR11+0xd40] ;  /* 0x000d400b0a117984 */ /* 0x000f620008000800 */
[-C--:B---3--:R-:W-:Y:S01]  /*46b0*/  FFMA R18, R19, R52.reuse, R18 ;  /* 0x0000003413127223 */ /* 0x088fe20000000012 */
[----:B------:R-:W-:-:S02]  /*46c0*/  FFMA R15, R15, R52, R58 ;  /* 0x000000340f0f7223 */ /* 0x000fc4000000003a */
[----:B------:R-:W3:Y:S04]  /*46d0*/  LDS R52, [R10+UR11+0xd80] ;  /* 0x000d800b0a347984 */ /* 0x000ee80008000800 */
[----:B------:R-:W3:Y:S01]  /*46e0*/  LDS R58, [R10+UR11+0xdc0] ;  /* 0x000dc00b0a3a7984 */ /* 0x000ee20008000800 */
[-C--:B0-----:R-:W-:Y:S01]  /*46f0*/  FFMA R16, R51, R24.reuse, R16 ;  /* 0x0000001833107223 */ /* 0x081fe20000000010 */
[C---:B-1----:R-:W-:Y:S01]  /*4700*/  FFMA R60, R20.reuse, R51, R13 ;  /* 0x00000033143c7223 */ /* 0x042fe2000000000d */
[----:B--2---:R-:W-:Y:S01]  /*4710*/  FFMA R13, R20, R45, R18 ;  /* 0x0000002d140d7223 */ /* 0x004fe20000000012 */
[----:B------:R-:W-:Y:S02]  /*4720*/  FFMA R24, R45, R24, R15 ;  /* 0x000000182d187223 */ /* 0x000fe4000000000f */
[-C--:B----4-:R-:W-:Y:S01]  /*4730*/  FFMA R15, R21, R14.reuse, R60 ;  /* 0x0000000e150f7223 */ /* 0x090fe2000000003c */
[----:B------:R-:W-:Y:S01]  /*4740*/  FFMA R45, R25, R14, R16 ;  /* 0x0000000e192d7223 */ /* 0x000fe20000000010 */
        /* <DEDUP_REMOVED lines=9> */
[----:B------:R-:W0:Y:S04]  /*47e0*/  LDS.128 R12, [R57+0x70] ;  /* 0x00007000390c7984 */ /* 0x000e280000000c00 */
[----:B------:R-:W1:Y:S04]  /*47f0*/  LDS.128 R16, [R57+0x470] ;  /* 0x0004700039107984 */ /* 0x000e680000000c00 */
[----:B------:R-:W2:Y:S01]  /*4800*/  LDS R22, [R10+UR11+0xe80] ;  /* 0x000e800b0a167984 */ /* 0x000ea20008000800 */
[----:B---3--:R-:W-:-:S03]  /*4810*/  FFMA R45, R23, R52, R24 ;  /* 0x00000034172d7223 */ /* 0x008fc60000000018 */
[----:B------:R-:W3:Y:S01]  /*4820*/  LDS R26, [R10+UR11+0xec0] ;  /* 0x000ec00b0a1a7984 */ /* 0x000ee20008000800 */
[----:B------:R-:W-:-:S03]  /*4830*/  FFMA R59, R23, R58, R59 ;  /* 0x0000003a173b7223 */ /* 0x000fc6000000003b */
[----:B------:R-:W4:Y:S04]  /*4840*/  LDS R23, [R10+UR11+0xf00] ;  /* 0x000f000b0a177984 */ /* 0x000f280008000800 */
[----:B------:R-:W5:Y:S04]  /*4850*/  LDS R51, [R10+UR11+0xf40] ;  /* 0x000f400b0a337984 */ /* 0x000f680008000800 */
[----:B------:R5:W5:Y:S01]  /*4860*/  LDS R24, [R10+UR11+0xf80] ;  /* 0x000f800b0a187984 */ /* 0x000b620008000800 */
[C---:B------:R-:W-:Y:S01]  /*4870*/  FFMA R20, R27.reuse, R52, R20 ;  /* 0x000000341b147223 */ /* 0x040fe20000000014 */
[----:B------:R-:W-:Y:S01]  /*4880*/  FFMA R58, R27, R58, R41 ;  /* 0x0000003a1b3a7223 */ /* 0x000fe20000000029 */
[----:B------:R-:W-:-:S04]  /*4890*/  UIADD3 UR4, UPT, UPT, UR4, 0x1, URZ ;  /* 0x0000000104047890 */ /* 0x000fc8000fffe0ff */
[----:B------:R-:W-:Y:S01]  /*48a0*/  UISETP.NE.AND UP0, UPT, UR4, UR7, UPT ;  /* 0x000000070400728c */ /* 0x000fe2000bf05270 */
[C---:B0-----:R-:W-:Y:S01]  /*48b0*/  FFMA R52, R12.reuse, R25, R45 ;  /* 0x000000190c347223 */ /* 0x041fe2000000002d */
[----:B------:R-:W-:Y:S01]  /*48c0*/  FFMA R59, R12, R21, R59 ;  /* 0x000000150c3b7223 */ /* 0x000fe2000000003b */
[-C--:B-1----:R-:W-:Y:S01]  /*48d0*/  FFMA R20, R25, R16.reuse, R20 ;  /* 0x0000001019147223 */ /* 0x082fe20000000014 */
[----:B------:R-:W-:-:S03]  /*48e0*/  FFMA R58, R21, R16, R58 ;  /* 0x00000010153a7223 */ /* 0x000fc6000000003a */
[-C--:B--2---:R-:W-:Y:S01]  /*48f0*/  FFMA R20, R17, R22.reuse, R20 ;  /* 0x0000001611147223 */ /* 0x084fe20000000014 */
[C---:B------:R-:W-:Y:S01]  /*4900*/  FFMA R21, R13.reuse, R22, R52 ;  /* 0x000000160d157223 */ /* 0x040fe20000000034 */
[-C--:B---3--:R-:W-:Y:S01]  /*4910*/  FFMA R12, R13, R26.reuse, R59 ;  /* 0x0000001a0d0c7223 */ /* 0x088fe2000000003b */
[----:B------:R-:W-:Y:S02]  /*4920*/  FFMA R17, R17, R26, R58 ;  /* 0x0000001a11117223 */ /* 0x000fe4000000003a */
[-C--:B----4-:R-:W-:Y:S01]  /*4930*/  FFMA R21, R14, R23.reuse, R21 ;  /* 0x000000170e157223 */ /* 0x090fe20000000015 */
[----:B------:R-:W-:Y:S01]  /*4940*/  FFMA R20, R18, R23, R20 ;  /* 0x0000001712147223 */ /* 0x000fe20000000014 */
[-C--:B-----5:R-:W-:Y:S01]  /*4950*/  FFMA R12, R14, R51.reuse, R12 ;  /* 0x000000330e0c7223 */ /* 0x0a0fe2000000000c */
[----:B------:R-:W-:-:S03]  /*4960*/  FFMA R10, R18, R51, R17 ;  /* 0x00000033120a7223 */ /* 0x000fc60000000011 */
[-C--:B------:R-:W-:Y:S01]  /*4970*/  FFMA R45, R15, R60.reuse, R12 ;  /* 0x0000003c0f2d7223 */ /* 0x080fe2000000000c */
[----:B------:R-:W-:Y:S01]  /*4980*/  FFMA R41, R19, R60, R10 ;  /* 0x0000003c13297223 */ /* 0x000fe2000000000a */
[-C--:B------:R-:W-:Y:S01]  /*4990*/  FFMA R51, R15, R24.reuse, R21 ;  /* 0x000000180f337223 */ /* 0x080fe20000000015 */
[----:B------:R-:W-:Y:S01]  /*49a0*/  FFMA R52, R19, R24, R20 ;  /* 0x0000001813347223 */ /* 0x000fe20000000014 */
[----:B------:R-:W-:Y:S06]  /*49b0*/  BAR.SYNC.DEFER_BLOCKING 0x0 ;  /* 0x0000000000007b1d */ /* 0x000fec0000010000 */
[----:B------:R-:W-:Y:S05]  /*49c0*/  BRA.U UP0, `(.L_x_1) ;  /* 0xffffffbd00cc7547 */ /* 0x000fea000b83ffff */
.L_x_0:
[----:B------:R-:W0:Y:S01]  /*49d0*/  LDCU UR6, c[0x0][0x3a4] ;  /* 0x00007480ff0677ac */ /* 0x000e220008000800 */
[----:B------:R-:W1:Y:S01]  /*49e0*/  LDC.64 R4, c[0x0][0x398] ;  /* 0x0000e600ff047b82 */ /* 0x000e620000000a00 */
[----:B------:R-:W-:Y:S02]  /*49f0*/  SHF.L.U32 R6, R3, 0x1, RZ ;  /* 0x0000000103067819 */ /* 0x000fe400000006ff */
[----:B------:R-:W-:Y:S02]  /*4a00*/  SHF.R.U32.HI R7, RZ, 0x1, R3 ;  /* 0x00000001ff077819 */ /* 0x000fe40000011603 */
[----:B------:R-:W-:Y:S02]  /*4a10*/  LEA.HI R3, R2, UR5, RZ, 0x1c ;  /* 0x0000000502037c11 */ /* 0x000fe4000f8fe0ff */
[----:B------:R-:W-:Y:S02]  /*4a20*/  LOP3.LUT R6, R6, 0x2, RZ, 0xc0, !PT ;  /* 0x0000000206067812 */ /* 0x000fe400078ec0ff */
[----:B------:R-:W-:-:S02]  /*4a30*/  LEA R0, R0, R7, 0x2 ;  /* 0x0000000700007211 */ /* 0x000fc400078e10ff */
[----:B------:R-:W-:Y:S02]  /*4a40*/  IADD3 R3, PT, PT, R6, R3, RZ ;  /* 0x0000000306037210 */ /* 0x000fe40007ffe0ff */
[----:B------:R-:W-:Y:S02]  /*4a50*/  LOP3.LUT R2, R2, 0xf, RZ, 0xc0, !PT ;  /* 0x0000000f02027812 */ /* 0x000fe400078ec0ff */
[----:B------:R-:W-:Y:S01]  /*4a60*/  MOV R13, UR9 ;  /* 0x00000009000d7c02 */ /* 0x000fe20008000f00 */
[----:B0-----:R-:W-:Y:S01]  /*4a70*/  IMAD R3, R0, UR6, R3 ;  /* 0x0000000600037c24 */ /* 0x001fe2000f8e0203 */
[----:B------:R-:W-:-:S03]  /*4a80*/  UIMAD UR4, UR8, UR6, URZ ;  /* 0x00000006080472a4 */ /* 0x000fc6000f8e02ff */
[----:B------:R-:W-:Y:S01]  /*4a90*/  IMAD R3, R3, UR8, R2 ;  /* 0x0000000803037c24 */ /* 0x000fe2000f8e0202 */
[----:B------:R-:W-:-:S03]  /*4aa0*/  USHF.L.U32 UR4, UR4, 0x1, URZ ;  /* 0x0000000104047899 */ /* 0x000fc600080006ff */
[----:B-1----:R-:W-:-:S03]  /*4ab0*/  IMAD.WIDE R2, R3, 0x4, R4 ;  /* 0x0000000403027825 */ /* 0x002fc600078e0204 */
[----:B------:R-:W-:Y:S02]  /*4ac0*/  MOV R5, UR4 ;  /* 0x0000000400057c02 */ /* 0x000fe40008000f00 */
[----:B------:R-:W-:Y:S01]  /*4ad0*/  MOV R9, UR4 ;  /* 0x0000000400097c02 */ /* 0x000fe20008000f00 */
[--C-:B------:R-:W-:Y:S01]  /*4ae0*/  IMAD.WIDE R6, R13, 0x4, R2.reuse ;  /* 0x000000040d067825 */ /* 0x100fe200078e0202 */
[----:B------:R-:W-:Y:S01]  /*4af0*/  MOV R15, UR4 ;  /* 0x00000004000f7c02 */ /* 0x000fe20008000f00 */
[----:B------:R-:W-:Y:S01]  /*4b00*/  STG.E desc[UR14][R2.64], R46 ;  /* 0x0000002e02007986 */ /* 0x000fe2000c10190e */
[----:B------:R-:W-:Y:S01]  /*4b10*/  MOV R17, UR4 ;  /* 0x0000000400117c02 */ /* 0x000fe20008000f00 */
[----:B------:R-:W-:Y:S02]  /*4b20*/  IMAD.WIDE R4, R5, 0x4, R2 ;  /* 0x0000000405047825 */ /* 0x000fe400078e0202 */
[----:B------:R0:W-:Y:S02]  /*4b30*/  STG.E desc[UR14][R2.64+0x40], R49 ;  /* 0x0000403102007986 */ /* 0x0001e4000c10190e */
[----:B------:R-:W-:-:S02]  /*4b40*/  IMAD.WIDE R10, R13, 0x4, R6 ;  /* 0x000000040d0a7825 */ /* 0x000fc400078e0206 */
[----:B------:R-:W-:Y:S02]  /*4b50*/  STG.E desc[UR14][R4.64], R44 ;  /* 0x0000002c04007986 */ /* 0x000fe4000c10190e */
[----:B------:R-:W-:Y:S02]  /*4b60*/  IMAD.WIDE R8, R9, 0x4, R6 ;  /* 0x0000000409087825 */ /* 0x000fe400078e0206 */
[----:B------:R1:W-:Y:S02]  /*4b70*/  STG.E desc[UR14][R4.64+0x40], R56 ;  /* 0x0000403804007986 */ /* 0x0003e4000c10190e */
[--C-:B------:R-:W-:Y:S02]  /*4b80*/  IMAD.WIDE R12, R13, 0x4, R10.reuse ;  /* 0x000000040d0c7825 */ /* 0x100fe400078e020a */
[----:B------:R-:W-:Y:S02]  /*4b90*/  STG.E desc[UR14][R6.64], R47 ;  /* 0x0000002f06007986 */ /* 0x000fe4000c10190e */
[----:B0-----:R-:W-:-:S02]  /*4ba0*/  IMAD.WIDE R2, R15, 0x4, R10 ;  /* 0x000000040f027825 */ /* 0x001fc400078e020a */
[----:B------:R-:W-:Y:S02]  /*4bb0*/  STG.E desc[UR14][R6.64+0x40], R50 ;  /* 0x0000403206007986 */ /* 0x000fe4000c10190e */
[----:B-1----:R-:W-:Y:S02]  /*4bc0*/  IMAD.WIDE R4, R17, 0x4, R12 ;  /* 0x0000000411047825 */ /* 0x002fe400078e020c */
[----:B------:R-:W-:Y:S04]  /*4bd0*/  STG.E desc[UR14][R8.64], R43 ;  /* 0x0000002b08007986 */ /* 0x000fe8000c10190e */
        /* <DEDUP_REMOVED lines=8> */
[----:B------:R-:W-:Y:S01]  /*4c60*/  STG.E desc[UR14][R4.64+0x40], R41 ;  /* 0x0000402904007986 */ /* 0x000fe2000c10190e */
[----:B------:R-:W-:Y:S05]  /*4c70*/  EXIT ;  /* 0x000000000000794d */ /* 0x000fea0003800000 */
.L_x_2:
[----:B------:R-:W-:-:S00]  /*4c80*/  BRA `(.L_x_2) ;  /* 0xfffffffc00fc7947 */ /* 0x000fc0000383ffff */
[----:B------:R-:W-:-:S00]  /*4c90*/  NOP ;  /* 0x0000000000007918 */ /* 0x000fc00000000000 */
        /* <DEDUP_REMOVED lines=14> */
.L_x_3:


//--------------------- .nv.shared.DepthConvFused_2_kernel0 --------------------------
	.section	.nv.shared.DepthConvFused_2_kernel0,"aw",@nobits
	.sectionflags	@""
	.align	16
	.zero		1024


//--------------------- .nv.shared.reserved.0     --------------------------
	.section	.nv.shared.reserved.0,"aw",@nobits
	.weak		__nv_reservedSMEM_offset_0_alias
	.size		__nv_reservedSMEM_offset_0_alias, 0, 64
	.other		__nv_reservedSMEM_offset_0_alias,@"STO_CUDA_RESERVED_SHARED STV_DEFAULT"
__nv_reservedSMEM_offset_0_alias:
	.zero		0
	.zero		64


//--------------------- .nv.constant0.DepthConvFused_2_kernel0 --------------------------
	.section	.nv.constant0.DepthConvFused_2_kernel0,"a",@progbits
	.sectionflags	@""
	.align	4
.nv.constant0.DepthConvFused_2_kernel0:
	.zero		944


//--------------------- SYMBOLS --------------------------

	.type		.nv.reservedSmem.offset0,@object
	.size		.nv.reservedSmem.offset0,0x4
	.type		.nv.reservedSmem.cap,@object
	.size		.nv.reservedSmem.cap,0x4
